	.target	sm_100a

	.elftype	@"ET_EXEC"


//--------------------- .note.nv.tkinfo           --------------------------
	.section	.note.nv.tkinfo,"",@"SHT_NOTE"
	.sectionflags	@"SHF_NOTE_NV_TKINFO"
	.tkinfo
        /*0018*/ 	.word	0x00000002
        /*0030*/ 	.string	""
        /*0030*/ 	.string	"ptxas"
        /*0030*/ 	.string	"Cuda compilation tools, release 13.0, V13.0.88"
        /*0030*/ 	.string	"Build cuda_13.0.r13.0/compiler.36424714_0"
        /*0030*/ 	.string	"-arch sm_100a -m 64 "



//--------------------- .note.nv.cuinfo           --------------------------
	.section	.note.nv.cuinfo,"",@"SHT_NOTE"
	.sectionflags	@"SHF_NOTE_NV_CUINFO"
        /*0018*/ 	.short	0x0002
        /*001a*/ 	.short	0x0064
        /*001c*/ 	.short	0x0082
	.zero		2


//--------------------- .nv.info                  --------------------------
	.section	.nv.info,"",@"SHT_CUDA_INFO"
	.align	4


	//----- nvinfo : EIATTR_REGCOUNT
	.align		4
        /*0000*/ 	.byte	0x04, 0x2f
        /*0002*/ 	.short	(.L_12 - .L_11)
	.align		4
.L_11:
        /*0004*/ 	.word	index@(_ZN7cutlass13device_kernelIN5flash11enable_sm90INS1_16FlashAttnFwdSm90INS1_25CollectiveMainloopFwdSm90ILi2EN4cute5tupleIJNS5_1CILi1EEES8_S8_EEENS6_IJNS7_ILi128EEESA_NS7_ILi192EEEEEELi128ENS_6half_tEfNS_4arch4Sm90ELb1ELb0ELb1ELb1ELb0ELb1ELb0ELb1ELb1ELb1ELb0ELb0EEENS1_21CollectiveEpilogueFwdINS6_IJSA_SA_SA_EEES9_SD_SF_Li256ELb1ELb1ELb0ELb0EEENS1_36VarlenDynamicPersistentTileSchedulerILi128ELi128ELi256ELi128ELb0ELb1ELb1ELb1ELb1ELb1EEEEEEEEEvNT_6ParamsE)
        /*0008*/ 	.word	0x00000004


	//----- nvinfo : EIATTR_FRAME_SIZE
	.align		4
.L_12:
        /*000c*/ 	.byte	0x04, 0x11
        /*000e*/ 	.short	(.L_14 - .L_13)
	.align		4
.L_13:
        /*0010*/ 	.word	index@(_ZN7cutlass13device_kernelIN5flash11enable_sm90INS1_16FlashAttnFwdSm90INS1_25CollectiveMainloopFwdSm90ILi2EN4cute5tupleIJNS5_1CILi1EEES8_S8_EEENS6_IJNS7_ILi128EEESA_NS7_ILi192EEEEEELi128ENS_6half_tEfNS_4arch4Sm90ELb1ELb0ELb1ELb1ELb0ELb1ELb0ELb1ELb1ELb1ELb0ELb0EEENS1_21CollectiveEpilogueFwdINS6_IJSA_SA_SA_EEES9_SD_SF_Li256ELb1ELb1ELb0ELb0EEENS1_36VarlenDynamicPersistentTileSchedulerILi128ELi128ELi256ELi128ELb0ELb1ELb1ELb1ELb1ELb1EEEEEEEEEvNT_6ParamsE)
        /*0014*/ 	.word	0x00000000


	//----- nvinfo : EIATTR_REGCOUNT
	.align		4
.L_14:
        /*0018*/ 	.byte	0x04, 0x2f
        /*001a*/ 	.short	(.L_16 - .L_15)
	.align		4
.L_15:
        /*001c*/ 	.word	index@(_ZN7cutlass13device_kernelIN5flash11enable_sm90INS1_16FlashAttnFwdSm90INS1_25CollectiveMainloopFwdSm90ILi2EN4cute5tupleIJNS5_1CILi1EEES8_S8_EEENS6_IJNS7_ILi128EEESA_NS7_ILi192EEEEEELi128ENS_6half_tEfNS_4arch4Sm90ELb1ELb0ELb1ELb1ELb0ELb0ELb0ELb1ELb1ELb1ELb0ELb0EEENS1_21CollectiveEpilogueFwdINS6_IJSA_SA_SA_EEES9_SD_SF_Li256ELb1ELb1ELb0ELb0EEENS1_36VarlenDynamicPersistentTileSchedulerILi128ELi128ELi256ELi128ELb0ELb1ELb1ELb1ELb1ELb1EEEEEEEEEvNT_6ParamsE)
        /*0020*/ 	.word	0x00000004


	//----- nvinfo : EIATTR_FRAME_SIZE
	.align		4
.L_16:
        /*0024*/ 	.byte	0x04, 0x11
        /*0026*/ 	.short	(.L_18 - .L_17)
	.align		4
.L_17:
        /*0028*/ 	.word	index@(_ZN7cutlass13device_kernelIN5flash11enable_sm90INS1_16FlashAttnFwdSm90INS1_25CollectiveMainloopFwdSm90ILi2EN4cute5tupleIJNS5_1CILi1EEES8_S8_EEENS6_IJNS7_ILi128EEESA_NS7_ILi192EEEEEELi128ENS_6half_tEfNS_4arch4Sm90ELb1ELb0ELb1ELb1ELb0ELb0ELb0ELb1ELb1ELb1ELb0ELb0EEENS1_21CollectiveEpilogueFwdINS6_IJSA_SA_SA_EEES9_SD_SF_Li256ELb1ELb1ELb0ELb0EEENS1_36VarlenDynamicPersistentTileSchedulerILi128ELi128ELi256ELi128ELb0ELb1ELb1ELb1ELb1ELb1EEEEEEEEEvNT_6ParamsE)
        /*002c*/ 	.word	0x00000000


	//----- nvinfo : EIATTR_REGCOUNT
	.align		4
.L_18:
        /*0030*/ 	.byte	0x04, 0x2f
        /*0032*/ 	.short	(.L_20 - .L_19)
	.align		4
.L_19:
        /*0034*/ 	.word	index@(_ZN7cutlass13device_kernelIN5flash11enable_sm90INS1_16FlashAttnFwdSm90INS1_25CollectiveMainloopFwdSm90ILi2EN4cute5tupleIJNS5_1CILi1EEES8_S8_EEENS6_IJNS7_ILi128EEESA_NS7_ILi192EEEEEELi128ENS_6half_tEfNS_4arch4Sm90ELb1ELb0ELb1ELb0ELb0ELb0ELb0ELb1ELb1ELb1ELb0ELb0EEENS1_21CollectiveEpilogueFwdINS6_IJSA_SA_SA_EEES9_SD_SF_Li256ELb0ELb1ELb0ELb0EEENS1_30DynamicPersistentTileSchedulerILi256ELi128ELb0ELb1ELb1EEEEEEEEEvNT_6ParamsE)
        /*0038*/ 	.word	0x00000004


	//----- nvinfo : EIATTR_FRAME_SIZE
	.align		4
.L_20:
        /*003c*/ 	.byte	0x04, 0x11
        /*003e*/ 	.short	(.L_22 - .L_21)
	.align		4
.L_21:
        /*0040*/ 	.word	index@(_ZN7cutlass13device_kernelIN5flash11enable_sm90INS1_16FlashAttnFwdSm90INS1_25CollectiveMainloopFwdSm90ILi2EN4cute5tupleIJNS5_1CILi1EEES8_S8_EEENS6_IJNS7_ILi128EEESA_NS7_ILi192EEEEEELi128ENS_6half_tEfNS_4arch4Sm90ELb1ELb0ELb1ELb0ELb0ELb0ELb0ELb1ELb1ELb1ELb0ELb0EEENS1_21CollectiveEpilogueFwdINS6_IJSA_SA_SA_EEES9_SD_SF_Li256ELb0ELb1ELb0ELb0EEENS1_30DynamicPersistentTileSchedulerILi256ELi128ELb0ELb1ELb1EEEEEEEEEvNT_6ParamsE)
        /*0044*/ 	.word	0x00000000


	//----- nvinfo : EIATTR_REGCOUNT
	.align		4
.L_22:
        /*0048*/ 	.byte	0x04, 0x2f
        /*004a*/ 	.short	(.L_24 - .L_23)
	.align		4
.L_23:
        /*004c*/ 	.word	index@(_ZN7cutlass13device_kernelIN5flash11enable_sm90INS1_16FlashAttnFwdSm90INS1_25CollectiveMainloopFwdSm90ILi2EN4cute5tupleIJNS5_1CILi1EEES8_S8_EEENS6_IJNS7_ILi128EEENS7_ILi96EEENS7_ILi192EEEEEELi128ENS_6half_tEfNS_4arch4Sm90ELb0ELb1ELb1ELb1ELb0ELb1ELb0ELb1ELb1ELb1ELb0ELb0EEENS1_21CollectiveEpilogueFwdINS6_IJSA_SA_SB_EEES9_SE_SG_Li256ELb1ELb1ELb0ELb0EEENS1_36VarlenDynamicPersistentTileSchedulerILi128ELi96ELi256ELi128ELb0ELb1ELb1ELb1ELb0ELb1EEEEEEEEEvNT_6ParamsE)
        /*0050*/ 	.word	0x00000004


	//----- nvinfo : EIATTR_FRAME_SIZE
	.align		4
.L_24:
        /*0054*/ 	.byte	0x04, 0x11
        /*0056*/ 	.short	(.L_26 - .L_25)
	.align		4
.L_25:
        /*0058*/ 	.word	index@(_ZN7cutlass13device_kernelIN5flash11enable_sm90INS1_16FlashAttnFwdSm90INS1_25CollectiveMainloopFwdSm90ILi2EN4cute5tupleIJNS5_1CILi1EEES8_S8_EEENS6_IJNS7_ILi128EEENS7_ILi96EEENS7_ILi192EEEEEELi128ENS_6half_tEfNS_4arch4Sm90ELb0ELb1ELb1ELb1ELb0ELb1ELb0ELb1ELb1ELb1ELb0ELb0EEENS1_21CollectiveEpilogueFwdINS6_IJSA_SA_SB_EEES9_SE_SG_Li256ELb1ELb1ELb0ELb0EEENS1_36VarlenDynamicPersistentTileSchedulerILi128ELi96ELi256ELi128ELb0ELb1ELb1ELb1ELb0ELb1EEEEEEEEEvNT_6ParamsE)
        /*005c*/ 	.word	0x00000000


	//----- nvinfo : EIATTR_REGCOUNT
	.align		4
.L_26:
        /*0060*/ 	.byte	0x04, 0x2f
        /*0062*/ 	.short	(.L_28 - .L_27)
	.align		4
.L_27:
        /*0064*/ 	.word	index@(_ZN7cutlass13device_kernelIN5flash11enable_sm90INS1_16FlashAttnFwdSm90INS1_25CollectiveMainloopFwdSm90ILi2EN4cute5tupleIJNS5_1CILi1EEES8_S8_EEENS6_IJNS7_ILi128EEENS7_ILi96EEENS7_ILi192EEEEEELi128ENS_6half_tEfNS_4arch4Sm90ELb0ELb1ELb1ELb1ELb0ELb0ELb0ELb1ELb1ELb1ELb0ELb0EEENS1_21CollectiveEpilogueFwdINS6_IJSA_SA_SB_EEES9_SE_SG_Li256ELb1ELb1ELb0ELb0EEENS1_36VarlenDynamicPersistentTileSchedulerILi128ELi96ELi256ELi128ELb0ELb1ELb1ELb1ELb0ELb1EEEEEEEEEvNT_6ParamsE)
        /*0068*/ 	.word	0x00000004


	//----- nvinfo : EIATTR_FRAME_SIZE
	.align		4
.L_28:
        /*006c*/ 	.byte	0x04, 0x11
        /*006e*/ 	.short	(.L_30 - .L_29)
	.align		4
.L_29:
        /*0070*/ 	.word	index@(_ZN7cutlass13device_kernelIN5flash11enable_sm90INS1_16FlashAttnFwdSm90INS1_25CollectiveMainloopFwdSm90ILi2EN4cute5tupleIJNS5_1CILi1EEES8_S8_EEENS6_IJNS7_ILi128EEENS7_ILi96EEENS7_ILi192EEEEEELi128ENS_6half_tEfNS_4arch4Sm90ELb0ELb1ELb1ELb1ELb0ELb0ELb0ELb1ELb1ELb1ELb0ELb0EEENS1_21CollectiveEpilogueFwdINS6_IJSA_SA_SB_EEES9_SE_SG_Li256ELb1ELb1ELb0ELb0EEENS1_36VarlenDynamicPersistentTileSchedulerILi128ELi96ELi256ELi128ELb0ELb1ELb1ELb1ELb0ELb1EEEEEEEEEvNT_6ParamsE)
        /*0074*/ 	.word	0x00000000


	//----- nvinfo : EIATTR_REGCOUNT
	.align		4
.L_30:
        /*0078*/ 	.byte	0x04, 0x2f
        /*007a*/ 	.short	(.L_32 - .L_31)
	.align		4
.L_31:
        /*007c*/ 	.word	index@(_ZN7cutlass13device_kernelIN5flash11enable_sm90INS1_16FlashAttnFwdSm90INS1_25CollectiveMainloopFwdSm90ILi2EN4cute5tupleIJNS5_1CILi1EEES8_S8_EEENS6_IJNS7_ILi128EEENS7_ILi96EEENS7_ILi192EEEEEELi128ENS_6half_tEfNS_4arch4Sm90ELb0ELb1ELb1ELb0ELb0ELb0ELb0ELb1ELb1ELb1ELb0ELb0EEENS1_21CollectiveEpilogueFwdINS6_IJSA_SA_SB_EEES9_SE_SG_Li256ELb0ELb1ELb0ELb0EEENS1_30DynamicPersistentTileSchedulerILi256ELi128ELb0ELb1ELb1EEEEEEEEEvNT_6ParamsE)
        /*0080*/ 	.word	0x00000004


	//----- nvinfo : EIATTR_FRAME_SIZE
	.align		4
.L_32:
        /*0084*/ 	.byte	0x04, 0x11
        /*0086*/ 	.short	(.L_34 - .L_33)
	.align		4
.L_33:
        /*0088*/ 	.word	index@(_ZN7cutlass13device_kernelIN5flash11enable_sm90INS1_16FlashAttnFwdSm90INS1_25CollectiveMainloopFwdSm90ILi2EN4cute5tupleIJNS5_1CILi1EEES8_S8_EEENS6_IJNS7_ILi128EEENS7_ILi96EEENS7_ILi192EEEEEELi128ENS_6half_tEfNS_4arch4Sm90ELb0ELb1ELb1ELb0ELb0ELb0ELb0ELb1ELb1ELb1ELb0ELb0EEENS1_21CollectiveEpilogueFwdINS6_IJSA_SA_SB_EEES9_SE_SG_Li256ELb0ELb1ELb0ELb0EEENS1_30DynamicPersistentTileSchedulerILi256ELi128ELb0ELb1ELb1EEEEEEEEEvNT_6ParamsE)
        /*008c*/ 	.word	0x00000000


	//----- nvinfo : EIATTR_REGCOUNT
	.align		4
.L_34:
        /*0090*/ 	.byte	0x04, 0x2f
        /*0092*/ 	.short	(.L_36 - .L_35)
	.align		4
.L_35:
        /*0094*/ 	.word	index@(_ZN7cutlass13device_kernelIN5flash11enable_sm90INS1_16FlashAttnFwdSm90INS1_25CollectiveMainloopFwdSm90ILi2EN4cute5tupleIJNS5_1CILi1EEES8_S8_EEENS6_IJNS7_ILi128EEESA_NS7_ILi192EEEEEELi128ENS_6half_tEfNS_4arch4Sm90ELb0ELb0ELb1ELb1ELb0ELb1ELb0ELb1ELb1ELb1ELb0ELb0EEENS1_21CollectiveEpilogueFwdINS6_IJSA_SA_SA_EEES9_SD_SF_Li256ELb1ELb1ELb0ELb0EEENS1_36VarlenDynamicPersistentTileSchedulerILi128ELi128ELi256ELi128ELb0ELb1ELb1ELb0ELb1ELb1EEEEEEEEEvNT_6ParamsE)
        /*0098*/ 	.word	0x00000004


	//----- nvinfo : EIATTR_FRAME_SIZE
	.align		4
.L_36:
        /*009c*/ 	.byte	0x04, 0x11
        /*009e*/ 	.short	(.L_38 - .L_37)
	.align		4
.L_37:
        /*00a0*/ 	.word	index@(_ZN7cutlass13device_kernelIN5flash11enable_sm90INS1_16FlashAttnFwdSm90INS1_25CollectiveMainloopFwdSm90ILi2EN4cute5tupleIJNS5_1CILi1EEES8_S8_EEENS6_IJNS7_ILi128EEESA_NS7_ILi192EEEEEELi128ENS_6half_tEfNS_4arch4Sm90ELb0ELb0ELb1ELb1ELb0ELb1ELb0ELb1ELb1ELb1ELb0ELb0EEENS1_21CollectiveEpilogueFwdINS6_IJSA_SA_SA_EEES9_SD_SF_Li256ELb1ELb1ELb0ELb0EEENS1_36VarlenDynamicPersistentTileSchedulerILi128ELi128ELi256ELi128ELb0ELb1ELb1ELb0ELb1ELb1EEEEEEEEEvNT_6ParamsE)
        /*00a4*/ 	.word	0x00000000


	//----- nvinfo : EIATTR_REGCOUNT
	.align		4
.L_38:
        /*00a8*/ 	.byte	0x04, 0x2f
        /*00aa*/ 	.short	(.L_40 - .L_39)
	.align		4
.L_39:
        /*00ac*/ 	.word	index@(_ZN7cutlass13device_kernelIN5flash11enable_sm90INS1_16FlashAttnFwdSm90INS1_25CollectiveMainloopFwdSm90ILi2EN4cute5tupleIJNS5_1CILi1EEES8_S8_EEENS6_IJNS7_ILi128EEESA_NS7_ILi192EEEEEELi128ENS_6half_tEfNS_4arch4Sm90ELb0ELb0ELb1ELb1ELb0ELb0ELb0ELb1ELb1ELb1ELb0ELb0EEENS1_21CollectiveEpilogueFwdINS6_IJSA_SA_SA_EEES9_SD_SF_Li256ELb1ELb1ELb0ELb0EEENS1_36VarlenDynamicPersistentTileSchedulerILi128ELi128ELi256ELi128ELb0ELb1ELb1ELb0ELb1ELb1EEEEEEEEEvNT_6ParamsE)
        /*00b0*/ 	.word	0x00000004


	//----- nvinfo : EIATTR_FRAME_SIZE
	.align		4
.L_40:
        /*00b4*/ 	.byte	0x04, 0x11
        /*00b6*/ 	.short	(.L_42 - .L_41)
	.align		4
.L_41:
        /*00b8*/ 	.word	index@(_ZN7cutlass13device_kernelIN5flash11enable_sm90INS1_16FlashAttnFwdSm90INS1_25CollectiveMainloopFwdSm90ILi2EN4cute5tupleIJNS5_1CILi1EEES8_S8_EEENS6_IJNS7_ILi128EEESA_NS7_ILi192EEEEEELi128ENS_6half_tEfNS_4arch4Sm90ELb0ELb0ELb1ELb1ELb0ELb0ELb0ELb1ELb1ELb1ELb0ELb0EEENS1_21CollectiveEpilogueFwdINS6_IJSA_SA_SA_EEES9_SD_SF_Li256ELb1ELb1ELb0ELb0EEENS1_36VarlenDynamicPersistentTileSchedulerILi128ELi128ELi256ELi128ELb0ELb1ELb1ELb0ELb1ELb1EEEEEEEEEvNT_6ParamsE)
        /*00bc*/ 	.word	0x00000000


	//----- nvinfo : EIATTR_REGCOUNT
	.align		4
.L_42:
        /*00c0*/ 	.byte	0x04, 0x2f
        /*00c2*/ 	.short	(.L_44 - .L_43)
	.align		4
.L_43:
        /*00c4*/ 	.word	index@(_ZN7cutlass13device_kernelIN5flash11enable_sm90INS1_16FlashAttnFwdSm90INS1_25CollectiveMainloopFwdSm90ILi2EN4cute5tupleIJNS5_1CILi2EEENS7_ILi1EEES9_EEENS6_IJNS7_ILi128EEESB_NS7_ILi192EEEEEELi128ENS_6half_tEfNS_4arch4Sm90ELb0ELb0ELb1ELb0ELb0ELb0ELb0ELb1ELb1ELb1ELb0ELb0EEENS1_21CollectiveEpilogueFwdINS6_IJSB_SB_SB_EEESA_SE_SG_Li256ELb0ELb1ELb0ELb0EEENS1_29StaticPersistentTileSchedulerILb0EEEEEEEEEvNT_6ParamsE)
        /*00c8*/ 	.word	0x00000004


	//----- nvinfo : EIATTR_FRAME_SIZE
	.align		4
.L_44:
        /*00cc*/ 	.byte	0x04, 0x11
        /*00ce*/ 	.short	(.L_46 - .L_45)
	.align		4
.L_45:
        /*00d0*/ 	.word	index@(_ZN7cutlass13device_kernelIN5flash11enable_sm90INS1_16FlashAttnFwdSm90INS1_25CollectiveMainloopFwdSm90ILi2EN4cute5tupleIJNS5_1CILi2EEENS7_ILi1EEES9_EEENS6_IJNS7_ILi128EEESB_NS7_ILi192EEEEEELi128ENS_6half_tEfNS_4arch4Sm90ELb0ELb0ELb1ELb0ELb0ELb0ELb0ELb1ELb1ELb1ELb0ELb0EEENS1_21CollectiveEpilogueFwdINS6_IJSB_SB_SB_EEESA_SE_SG_Li256ELb0ELb1ELb0ELb0EEENS1_29StaticPersistentTileSchedulerILb0EEEEEEEEEvNT_6ParamsE)
        /*00d4*/ 	.word	0x00000000


	//----- nvinfo : EIATTR_REGCOUNT
	.align		4
.L_46:
        /*00d8*/ 	.byte	0x04, 0x2f
        /*00da*/ 	.short	(.L_48 - .L_47)
	.align		4
.L_47:
        /*00dc*/ 	.word	index@(_ZN7cutlass13device_kernelIN5flash11enable_sm90INS1_16FlashAttnFwdSm90INS1_25CollectiveMainloopFwdSm90ILi2EN4cute5tupleIJNS5_1CILi1EEES8_S8_EEENS6_IJNS7_ILi128EEESA_NS7_ILi192EEEEEELi128ENS_6half_tEfNS_4arch4Sm90ELb0ELb0ELb1ELb0ELb0ELb0ELb0ELb1ELb1ELb1ELb0ELb0EEENS1_21CollectiveEpilogueFwdINS6_IJSA_SA_SA_EEES9_SD_SF_Li256ELb0ELb1ELb0ELb0EEENS1_29StaticPersistentTileSchedulerILb0EEEEEEEEEvNT_6ParamsE)
        /*00e0*/ 	.word	0x00000004


	//----- nvinfo : EIATTR_FRAME_SIZE
	.align		4
.L_48:
        /*00e4*/ 	.byte	0x04, 0x11
        /*00e6*/ 	.short	(.L_50 - .L_49)
	.align		4
.L_49:
        /*00e8*/ 	.word	index@(_ZN7cutlass13device_kernelIN5flash11enable_sm90INS1_16FlashAttnFwdSm90INS1_25CollectiveMainloopFwdSm90ILi2EN4cute5tupleIJNS5_1CILi1EEES8_S8_EEENS6_IJNS7_ILi128EEESA_NS7_ILi192EEEEEELi128ENS_6half_tEfNS_4arch4Sm90ELb0ELb0ELb1ELb0ELb0ELb0ELb0ELb1ELb1ELb1ELb0ELb0EEENS1_21CollectiveEpilogueFwdINS6_IJSA_SA_SA_EEES9_SD_SF_Li256ELb0ELb1ELb0ELb0EEENS1_29StaticPersistentTileSchedulerILb0EEEEEEEEEvNT_6ParamsE)
        /*00ec*/ 	.word	0x00000000


	//----- nvinfo : EIATTR_MIN_STACK_SIZE
	.align		4
.L_50:
        /*00f0*/ 	.byte	0x04, 0x12
        /*00f2*/ 	.short	(.L_52 - .L_51)
	.align		4
.L_51:
        /*00f4*/ 	.word	index@(_ZN7cutlass13device_kernelIN5flash11enable_sm90INS1_16FlashAttnFwdSm90INS1_25CollectiveMainloopFwdSm90ILi2EN4cute5tupleIJNS5_1CILi1EEES8_S8_EEENS6_IJNS7_ILi128EEESA_NS7_ILi192EEEEEELi128ENS_6half_tEfNS_4arch4Sm90ELb0ELb0ELb1ELb0ELb0ELb0ELb0ELb1ELb1ELb1ELb0ELb0EEENS1_21CollectiveEpilogueFwdINS6_IJSA_SA_SA_EEES9_SD_SF_Li256ELb0ELb1ELb0ELb0EEENS1_29StaticPersistentTileSchedulerILb0EEEEEEEEEvNT_6ParamsE)
        /*00f8*/ 	.word	0x00000000


	//----- nvinfo : EIATTR_MIN_STACK_SIZE
	.align		4
.L_52:
        /*00fc*/ 	.byte	0x04, 0x12
        /*00fe*/ 	.short	(.L_54 - .L_53)
	.align		4
.L_53:
        /*0100*/ 	.word	index@(_ZN7cutlass13device_kernelIN5flash11enable_sm90INS1_16FlashAttnFwdSm90INS1_25CollectiveMainloopFwdSm90ILi2EN4cute5tupleIJNS5_1CILi2EEENS7_ILi1EEES9_EEENS6_IJNS7_ILi128EEESB_NS7_ILi192EEEEEELi128ENS_6half_tEfNS_4arch4Sm90ELb0ELb0ELb1ELb0ELb0ELb0ELb0ELb1ELb1ELb1ELb0ELb0EEENS1_21CollectiveEpilogueFwdINS6_IJSB_SB_SB_EEESA_SE_SG_Li256ELb0ELb1ELb0ELb0EEENS1_29StaticPersistentTileSchedulerILb0EEEEEEEEEvNT_6ParamsE)
        /*0104*/ 	.word	0x00000000


	//----- nvinfo : EIATTR_MIN_STACK_SIZE
	.align		4
.L_54:
        /*0108*/ 	.byte	0x04, 0x12
        /*010a*/ 	.short	(.L_56 - .L_55)
	.align		4
.L_55:
        /*010c*/ 	.word	index@(_ZN7cutlass13device_kernelIN5flash11enable_sm90INS1_16FlashAttnFwdSm90INS1_25CollectiveMainloopFwdSm90ILi2EN4cute5tupleIJNS5_1CILi1EEES8_S8_EEENS6_IJNS7_ILi128EEESA_NS7_ILi192EEEEEELi128ENS_6half_tEfNS_4arch4Sm90ELb0ELb0ELb1ELb1ELb0ELb0ELb0ELb1ELb1ELb1ELb0ELb0EEENS1_21CollectiveEpilogueFwdINS6_IJSA_SA_SA_EEES9_SD_SF_Li256ELb1ELb1ELb0ELb0EEENS1_36VarlenDynamicPersistentTileSchedulerILi128ELi128ELi256ELi128ELb0ELb1ELb1ELb0ELb1ELb1EEEEEEEEEvNT_6ParamsE)
        /*0110*/ 	.word	0x00000000


	//----- nvinfo : EIATTR_MIN_STACK_SIZE
	.align		4
.L_56:
        /*0114*/ 	.byte	0x04, 0x12
        /*0116*/ 	.short	(.L_58 - .L_57)
	.align		4
.L_57:
        /*0118*/ 	.word	index@(_ZN7cutlass13device_kernelIN5flash11enable_sm90INS1_16FlashAttnFwdSm90INS1_25CollectiveMainloopFwdSm90ILi2EN4cute5tupleIJNS5_1CILi1EEES8_S8_EEENS6_IJNS7_ILi128EEESA_NS7_ILi192EEEEEELi128ENS_6half_tEfNS_4arch4Sm90ELb0ELb0ELb1ELb1ELb0ELb1ELb0ELb1ELb1ELb1ELb0ELb0EEENS1_21CollectiveEpilogueFwdINS6_IJSA_SA_SA_EEES9_SD_SF_Li256ELb1ELb1ELb0ELb0EEENS1_36VarlenDynamicPersistentTileSchedulerILi128ELi128ELi256ELi128ELb0ELb1ELb1ELb0ELb1ELb1EEEEEEEEEvNT_6ParamsE)
        /*011c*/ 	.word	0x00000000


	//----- nvinfo : EIATTR_MIN_STACK_SIZE
	.align		4
.L_58:
        /*0120*/ 	.byte	0x04, 0x12
        /*0122*/ 	.short	(.L_60 - .L_59)
	.align		4
.L_59:
        /*0124*/ 	.word	index@(_ZN7cutlass13device_kernelIN5flash11enable_sm90INS1_16FlashAttnFwdSm90INS1_25CollectiveMainloopFwdSm90ILi2EN4cute5tupleIJNS5_1CILi1EEES8_S8_EEENS6_IJNS7_ILi128EEENS7_ILi96EEENS7_ILi192EEEEEELi128ENS_6half_tEfNS_4arch4Sm90ELb0ELb1ELb1ELb0ELb0ELb0ELb0ELb1ELb1ELb1ELb0ELb0EEENS1_21CollectiveEpilogueFwdINS6_IJSA_SA_SB_EEES9_SE_SG_Li256ELb0ELb1ELb0ELb0EEENS1_30DynamicPersistentTileSchedulerILi256ELi128ELb0ELb1ELb1EEEEEEEEEvNT_6ParamsE)
        /*0128*/ 	.word	0x00000000


	//----- nvinfo : EIATTR_MIN_STACK_SIZE
	.align		4
.L_60:
        /*012c*/ 	.byte	0x04, 0x12
        /*012e*/ 	.short	(.L_62 - .L_61)
	.align		4
.L_61:
        /*0130*/ 	.word	index@(_ZN7cutlass13device_kernelIN5flash11enable_sm90INS1_16FlashAttnFwdSm90INS1_25CollectiveMainloopFwdSm90ILi2EN4cute5tupleIJNS5_1CILi1EEES8_S8_EEENS6_IJNS7_ILi128EEENS7_ILi96EEENS7_ILi192EEEEEELi128ENS_6half_tEfNS_4arch4Sm90ELb0ELb1ELb1ELb1ELb0ELb0ELb0ELb1ELb1ELb1ELb0ELb0EEENS1_21CollectiveEpilogueFwdINS6_IJSA_SA_SB_EEES9_SE_SG_Li256ELb1ELb1ELb0ELb0EEENS1_36VarlenDynamicPersistentTileSchedulerILi128ELi96ELi256ELi128ELb0ELb1ELb1ELb1ELb0ELb1EEEEEEEEEvNT_6ParamsE)
        /*0134*/ 	.word	0x00000000


	//----- nvinfo : EIATTR_MIN_STACK_SIZE
	.align		4
.L_62:
        /*0138*/ 	.byte	0x04, 0x12
        /*013a*/ 	.short	(.L_64 - .L_63)
	.align		4
.L_63:
        /*013c*/ 	.word	index@(_ZN7cutlass13device_kernelIN5flash11enable_sm90INS1_16FlashAttnFwdSm90INS1_25CollectiveMainloopFwdSm90ILi2EN4cute5tupleIJNS5_1CILi1EEES8_S8_EEENS6_IJNS7_ILi128EEENS7_ILi96EEENS7_ILi192EEEEEELi128ENS_6half_tEfNS_4arch4Sm90ELb0ELb1ELb1ELb1ELb0ELb1ELb0ELb1ELb1ELb1ELb0ELb0EEENS1_21CollectiveEpilogueFwdINS6_IJSA_SA_SB_EEES9_SE_SG_Li256ELb1ELb1ELb0ELb0EEENS1_36VarlenDynamicPersistentTileSchedulerILi128ELi96ELi256ELi128ELb0ELb1ELb1ELb1ELb0ELb1EEEEEEEEEvNT_6ParamsE)
        /*0140*/ 	.word	0x00000000


	//----- nvinfo : EIATTR_MIN_STACK_SIZE
	.align		4
.L_64:
        /*0144*/ 	.byte	0x04, 0x12
        /*0146*/ 	.short	(.L_66 - .L_65)
	.align		4
.L_65:
        /*0148*/ 	.word	index@(_ZN7cutlass13device_kernelIN5flash11enable_sm90INS1_16FlashAttnFwdSm90INS1_25CollectiveMainloopFwdSm90ILi2EN4cute5tupleIJNS5_1CILi1EEES8_S8_EEENS6_IJNS7_ILi128EEESA_NS7_ILi192EEEEEELi128ENS_6half_tEfNS_4arch4Sm90ELb1ELb0ELb1ELb0ELb0ELb0ELb0ELb1ELb1ELb1ELb0ELb0EEENS1_21CollectiveEpilogueFwdINS6_IJSA_SA_SA_EEES9_SD_SF_Li256ELb0ELb1ELb0ELb0EEENS1_30DynamicPersistentTileSchedulerILi256ELi128ELb0ELb1ELb1EEEEEEEEEvNT_6ParamsE)
        /*014c*/ 	.word	0x00000000


	//----- nvinfo : EIATTR_MIN_STACK_SIZE
	.align		4
.L_66:
        /*0150*/ 	.byte	0x04, 0x12
        /*0152*/ 	.short	(.L_68 - .L_67)
	.align		4
.L_67:
        /*0154*/ 	.word	index@(_ZN7cutlass13device_kernelIN5flash11enable_sm90INS1_16FlashAttnFwdSm90INS1_25CollectiveMainloopFwdSm90ILi2EN4cute5tupleIJNS5_1CILi1EEES8_S8_EEENS6_IJNS7_ILi128EEESA_NS7_ILi192EEEEEELi128ENS_6half_tEfNS_4arch4Sm90ELb1ELb0ELb1ELb1ELb0ELb0ELb0ELb1ELb1ELb1ELb0ELb0EEENS1_21CollectiveEpilogueFwdINS6_IJSA_SA_SA_EEES9_SD_SF_Li256ELb1ELb1ELb0ELb0EEENS1_36VarlenDynamicPersistentTileSchedulerILi128ELi128ELi256ELi128ELb0ELb1ELb1ELb1ELb1ELb1EEEEEEEEEvNT_6ParamsE)
        /*0158*/ 	.word	0x00000000


	//----- nvinfo : EIATTR_MIN_STACK_SIZE
	.align		4
.L_68:
        /*015c*/ 	.byte	0x04, 0x12
        /*015e*/ 	.short	(.L_70 - .L_69)
	.align		4
.L_69:
        /*0160*/ 	.word	index@(_ZN7cutlass13device_kernelIN5flash11enable_sm90INS1_16FlashAttnFwdSm90INS1_25CollectiveMainloopFwdSm90ILi2EN4cute5tupleIJNS5_1CILi1EEES8_S8_EEENS6_IJNS7_ILi128EEESA_NS7_ILi192EEEEEELi128ENS_6half_tEfNS_4arch4Sm90ELb1ELb0ELb1ELb1ELb0ELb1ELb0ELb1ELb1ELb1ELb0ELb0EEENS1_21CollectiveEpilogueFwdINS6_IJSA_SA_SA_EEES9_SD_SF_Li256ELb1ELb1ELb0ELb0EEENS1_36VarlenDynamicPersistentTileSchedulerILi128ELi128ELi256ELi128ELb0ELb1ELb1ELb1ELb1ELb1EEEEEEEEEvNT_6ParamsE)
        /*0164*/ 	.word	0x00000000
.L_70:


//--------------------- .nv.compat                --------------------------
	.section	.nv.compat,"",@"SHT_CUDA_COMPAT_INFO"
	.align	4
        /*0000*/ 	.byte	0x02, 0x09, 0x01, 0x00, 0x02, 0x02, 0x01, 0x00, 0x02, 0x05, 0x05, 0x00, 0x03, 0x07, 0x01, 0x01
        /*0010*/ 	.byte	0x02, 0x03, 0x00, 0x00, 0x02, 0x06, 0x01, 0x00, 0x04, 0x0b, 0x08, 0x00, 0x09, 0x00, 0x00, 0x00
        /*0020*/ 	.byte	0x00, 0x00, 0x00, 0x00


//--------------------- .nv.info._ZN7cutlass13device_kernelIN5flash11enable_sm90INS1_16FlashAttnFwdSm90INS1_25CollectiveMainloopFwdSm90ILi2EN4cute5tupleIJNS5_1CILi1EEES8_S8_EEENS6_IJNS7_ILi128EEESA_NS7_ILi192EEEEEELi128ENS_6half_tEfNS_4arch4Sm90ELb0ELb0ELb1ELb0ELb0ELb0ELb0ELb1ELb1ELb1ELb0ELb0EEENS1_21CollectiveEpilogueFwdINS6_IJSA_SA_SA_EEES9_SD_SF_Li256ELb0ELb1ELb0ELb0EEENS1_29StaticPersistentTileSchedulerILb0EEEEEEEEEvNT_6ParamsE --------------------------
	.section	.nv.info._ZN7cutlass13device_kernelIN5flash11enable_sm90INS1_16FlashAttnFwdSm90INS1_25CollectiveMainloopFwdSm90ILi2EN4cute5tupleIJNS5_1CILi1EEES8_S8_EEENS6_IJNS7_ILi128EEESA_NS7_ILi192EEEEEELi128ENS_6half_tEfNS_4arch4Sm90ELb0ELb0ELb1ELb0ELb0ELb0ELb0ELb1ELb1ELb1ELb0ELb0EEENS1_21CollectiveEpilogueFwdINS6_IJSA_SA_SA_EEES9_SD_SF_Li256ELb0ELb1ELb0ELb0EEENS1_29StaticPersistentTileSchedulerILb0EEEEEEEEEvNT_6ParamsE,"",@"SHT_CUDA_INFO"
	.sectionflags	@""
	.align	4


	//----- nvinfo : EIATTR_CUDA_API_VERSION
	.align		4
        /*0000*/ 	.byte	0x04, 0x37
        /*0002*/ 	.short	(.L_72 - .L_71)
.L_71:
        /*0004*/ 	.word	0x00000082


	//----- nvinfo : EIATTR_KPARAM_INFO
	.align		4
.L_72:
        /*0008*/ 	.byte	0x04, 0x17
        /*000a*/ 	.short	(.L_74 - .L_73)
.L_73:
        /*000c*/ 	.word	0x00000000
        /*0010*/ 	.short	0x0000
        /*0012*/ 	.short	0x0000
        /*0014*/ 	.byte	0x00, 0xf0, 0x01, 0x28


	//----- nvinfo : EIATTR_SPARSE_MMA_MASK
	.align		4
.L_74:
        /*0018*/ 	.byte	0x03, 0x50
        /*001a*/ 	.short	0x0000


	//----- nvinfo : EIATTR_MAXREG_COUNT
	.align		4
        /*001c*/ 	.byte	0x03, 0x1b
        /*001e*/ 	.short	0x00a8


	//----- nvinfo : EIATTR_MERCURY_ISA_VERSION
	.align		4
        /*0020*/ 	.byte	0x03, 0x5f
        /*0022*/ 	.short	0x0101


	//----- nvinfo : EIATTR_VRC_CTA_INIT_COUNT
	.align		4
        /*0024*/ 	.byte	0x02, 0x4a
	.zero		1
	.zero		1


	//----- nvinfo : EIATTR_EXIT_INSTR_OFFSETS
	.align		4
        /*0028*/ 	.byte	0x04, 0x1c
        /*002a*/ 	.short	(.L_76 - .L_75)


	//   ....[0]....
.L_75:
        /*002c*/ 	.word	0x00000010


	//----- nvinfo : EIATTR_MAX_THREADS
	.align		4
.L_76:
        /*0030*/ 	.byte	0x04, 0x05
        /*0032*/ 	.short	(.L_78 - .L_77)
.L_77:
        /*0034*/ 	.word	0x00000180
        /*0038*/ 	.word	0x00000001
        /*003c*/ 	.word	0x00000001


	//----- nvinfo : EIATTR_CBANK_PARAM_SIZE
	.align		4
.L_78:
        /*0040*/ 	.byte	0x03, 0x19
        /*0042*/ 	.short	0x0a00


	//----- nvinfo : EIATTR_PARAM_CBANK
	.align		4
        /*0044*/ 	.byte	0x04, 0x0a
        /*0046*/ 	.short	(.L_80 - .L_79)
	.align		4
.L_79:
        /*0048*/ 	.word	index@(.nv.constant0._ZN7cutlass13device_kernelIN5flash11enable_sm90INS1_16FlashAttnFwdSm90INS1_25CollectiveMainloopFwdSm90ILi2EN4cute5tupleIJNS5_1CILi1EEES8_S8_EEENS6_IJNS7_ILi128EEESA_NS7_ILi192EEEEEELi128ENS_6half_tEfNS_4arch4Sm90ELb0ELb0ELb1ELb0ELb0ELb0ELb0ELb1ELb1ELb1ELb0ELb0EEENS1_21CollectiveEpilogueFwdINS6_IJSA_SA_SA_EEES9_SD_SF_Li256ELb0ELb1ELb0ELb0EEENS1_29StaticPersistentTileSchedulerILb0EEEEEEEEEvNT_6ParamsE)
        /*004c*/ 	.short	0x0380
        /*004e*/ 	.short	0x0a00


	//----- nvinfo : EIATTR_SW_WAR
	.align		4
.L_80:
        /*0050*/ 	.byte	0x04, 0x36
        /*0052*/ 	.short	(.L_82 - .L_81)
.L_81:
        /*0054*/ 	.word	0x00000008
.L_82:


//--------------------- .nv.info._ZN7cutlass13device_kernelIN5flash11enable_sm90INS1_16FlashAttnFwdSm90INS1_25CollectiveMainloopFwdSm90ILi2EN4cute5tupleIJNS5_1CILi2EEENS7_ILi1EEES9_EEENS6_IJNS7_ILi128EEESB_NS7_ILi192EEEEEELi128ENS_6half_tEfNS_4arch4Sm90ELb0ELb0ELb1ELb0ELb0ELb0ELb0ELb1ELb1ELb1ELb0ELb0EEENS1_21CollectiveEpilogueFwdINS6_IJSB_SB_SB_EEESA_SE_SG_Li256ELb0ELb1ELb0ELb0EEENS1_29StaticPersistentTileSchedulerILb0EEEEEEEEEvNT_6ParamsE --------------------------
	.section	.nv.info._ZN7cutlass13device_kernelIN5flash11enable_sm90INS1_16FlashAttnFwdSm90INS1_25CollectiveMainloopFwdSm90ILi2EN4cute5tupleIJNS5_1CILi2EEENS7_ILi1EEES9_EEENS6_IJNS7_ILi128EEESB_NS7_ILi192EEEEEELi128ENS_6half_tEfNS_4arch4Sm90ELb0ELb0ELb1ELb0ELb0ELb0ELb0ELb1ELb1ELb1ELb0ELb0EEENS1_21CollectiveEpilogueFwdINS6_IJSB_SB_SB_EEESA_SE_SG_Li256ELb0ELb1ELb0ELb0EEENS1_29StaticPersistentTileSchedulerILb0EEEEEEEEEvNT_6ParamsE,"",@"SHT_CUDA_INFO"
	.sectionflags	@""
	.align	4


	//----- nvinfo : EIATTR_CUDA_API_VERSION
	.align		4
        /*0000*/ 	.byte	0x04, 0x37
        /*0002*/ 	.short	(.L_84 - .L_83)
.L_83:
        /*0004*/ 	.word	0x00000082


	//----- nvinfo : EIATTR_KPARAM_INFO
	.align		4
.L_84:
        /*0008*/ 	.byte	0x04, 0x17
        /*000a*/ 	.short	(.L_86 - .L_85)
.L_85:
        /*000c*/ 	.word	0x00000000
        /*0010*/ 	.short	0x0000
        /*0012*/ 	.short	0x0000
        /*0014*/ 	.byte	0x00, 0xf0, 0x01, 0x28


	//----- nvinfo : EIATTR_SPARSE_MMA_MASK
	.align		4
.L_86:
        /*0018*/ 	.byte	0x03, 0x50
        /*001a*/ 	.short	0x0000


	//----- nvinfo : EIATTR_MAXREG_COUNT
	.align		4
        /*001c*/ 	.byte	0x03, 0x1b
        /*001e*/ 	.short	0x00a8


	//----- nvinfo : EIATTR_MERCURY_ISA_VERSION
	.align		4
        /*0020*/ 	.byte	0x03, 0x5f
        /*0022*/ 	.short	0x0101


	//----- nvinfo : EIATTR_VRC_CTA_INIT_COUNT
	.align		4
        /*0024*/ 	.byte	0x02, 0x4a
	.zero		1
	.zero		1


	//----- nvinfo : EIATTR_EXIT_INSTR_OFFSETS
	.align		4
        /*0028*/ 	.byte	0x04, 0x1c
        /*002a*/ 	.short	(.L_88 - .L_87)


	//   ....[0]....
.L_87:
        /*002c*/ 	.word	0x00000010


	//----- nvinfo : EIATTR_MAX_THREADS
	.align		4
.L_88:
        /*0030*/ 	.byte	0x04, 0x05
        /*0032*/ 	.short	(.L_90 - .L_89)
.L_89:
        /*0034*/ 	.word	0x00000180
        /*0038*/ 	.word	0x00000001
        /*003c*/ 	.word	0x00000001


	//----- nvinfo : EIATTR_CBANK_PARAM_SIZE
	.align		4
.L_90:
        /*0040*/ 	.byte	0x03, 0x19
        /*0042*/ 	.short	0x0a00


	//----- nvinfo : EIATTR_PARAM_CBANK
	.align		4
        /*0044*/ 	.byte	0x04, 0x0a
        /*0046*/ 	.short	(.L_92 - .L_91)
	.align		4
.L_91:
        /*0048*/ 	.word	index@(.nv.constant0._ZN7cutlass13device_kernelIN5flash11enable_sm90INS1_16FlashAttnFwdSm90INS1_25CollectiveMainloopFwdSm90ILi2EN4cute5tupleIJNS5_1CILi2EEENS7_ILi1EEES9_EEENS6_IJNS7_ILi128EEESB_NS7_ILi192EEEEEELi128ENS_6half_tEfNS_4arch4Sm90ELb0ELb0ELb1ELb0ELb0ELb0ELb0ELb1ELb1ELb1ELb0ELb0EEENS1_21CollectiveEpilogueFwdINS6_IJSB_SB_SB_EEESA_SE_SG_Li256ELb0ELb1ELb0ELb0EEENS1_29StaticPersistentTileSchedulerILb0EEEEEEEEEvNT_6ParamsE)
        /*004c*/ 	.short	0x0380
        /*004e*/ 	.short	0x0a00


	//----- nvinfo : EIATTR_SW_WAR
	.align		4
.L_92:
        /*0050*/ 	.byte	0x04, 0x36
        /*0052*/ 	.short	(.L_94 - .L_93)
.L_93:
        /*0054*/ 	.word	0x00000008
.L_94:


//--------------------- .nv.info._ZN7cutlass13device_kernelIN5flash11enable_sm90INS1_16FlashAttnFwdSm90INS1_25CollectiveMainloopFwdSm90ILi2EN4cute5tupleIJNS5_1CILi1EEES8_S8_EEENS6_IJNS7_ILi128EEESA_NS7_ILi192EEEEEELi128ENS_6half_tEfNS_4arch4Sm90ELb0ELb0ELb1ELb1ELb0ELb0ELb0ELb1ELb1ELb1ELb0ELb0EEENS1_21CollectiveEpilogueFwdINS6_IJSA_SA_SA_EEES9_SD_SF_Li256ELb1ELb1ELb0ELb0EEENS1_36VarlenDynamicPersistentTileSchedulerILi128ELi128ELi256ELi128ELb0ELb1ELb1ELb0ELb1ELb1EEEEEEEEEvNT_6ParamsE --------------------------
	.section	.nv.info._ZN7cutlass13device_kernelIN5flash11enable_sm90INS1_16FlashAttnFwdSm90INS1_25CollectiveMainloopFwdSm90ILi2EN4cute5tupleIJNS5_1CILi1EEES8_S8_EEENS6_IJNS7_ILi128EEESA_NS7_ILi192EEEEEELi128ENS_6half_tEfNS_4arch4Sm90ELb0ELb0ELb1ELb1ELb0ELb0ELb0ELb1ELb1ELb1ELb0ELb0EEENS1_21CollectiveEpilogueFwdINS6_IJSA_SA_SA_EEES9_SD_SF_Li256ELb1ELb1ELb0ELb0EEENS1_36VarlenDynamicPersistentTileSchedulerILi128ELi128ELi256ELi128ELb0ELb1ELb1ELb0ELb1ELb1EEEEEEEEEvNT_6ParamsE,"",@"SHT_CUDA_INFO"
	.sectionflags	@""
	.align	4


	//----- nvinfo : EIATTR_CUDA_API_VERSION
	.align		4
        /*0000*/ 	.byte	0x04, 0x37
        /*0002*/ 	.short	(.L_96 - .L_95)
.L_95:
        /*0004*/ 	.word	0x00000082


	//----- nvinfo : EIATTR_KPARAM_INFO
	.align		4
.L_96:
        /*0008*/ 	.byte	0x04, 0x17
        /*000a*/ 	.short	(.L_98 - .L_97)
.L_97:
        /*000c*/ 	.word	0x00000000
        /*0010*/ 	.short	0x0000
        /*0012*/ 	.short	0x0000
        /*0014*/ 	.byte	0x00, 0xf0, 0x01, 0x2a


	//----- nvinfo : EIATTR_SPARSE_MMA_MASK
	.align		4
.L_98:
        /*0018*/ 	.byte	0x03, 0x50
        /*001a*/ 	.short	0x0000


	//----- nvinfo : EIATTR_MAXREG_COUNT
	.align		4
        /*001c*/ 	.byte	0x03, 0x1b
        /*001e*/ 	.short	0x00a8


	//----- nvinfo : EIATTR_MERCURY_ISA_VERSION
	.align		4
        /*0020*/ 	.byte	0x03, 0x5f
        /*0022*/ 	.short	0x0101


	//----- nvinfo : EIATTR_VRC_CTA_INIT_COUNT
	.align		4
        /*0024*/ 	.byte	0x02, 0x4a
	.zero		1
	.zero		1


	//----- nvinfo : EIATTR_EXIT_INSTR_OFFSETS
	.align		4
        /*0028*/ 	.byte	0x04, 0x1c
        /*002a*/ 	.short	(.L_100 - .L_99)


	//   ....[0]....
.L_99:
        /*002c*/ 	.word	0x00000010


	//----- nvinfo : EIATTR_MAX_THREADS
	.align		4
.L_100:
        /*0030*/ 	.byte	0x04, 0x05
        /*0032*/ 	.short	(.L_102 - .L_101)
.L_101:
        /*0034*/ 	.word	0x00000180
        /*0038*/ 	.word	0x00000001
        /*003c*/ 	.word	0x00000001


	//----- nvinfo : EIATTR_CBANK_PARAM_SIZE
	.align		4
.L_102:
        /*0040*/ 	.byte	0x03, 0x19
        /*0042*/ 	.short	0x0a80


	//----- nvinfo : EIATTR_PARAM_CBANK
	.align		4
        /*0044*/ 	.byte	0x04, 0x0a
        /*0046*/ 	.short	(.L_104 - .L_103)
	.align		4
.L_103:
        /*0048*/ 	.word	index@(.nv.constant0._ZN7cutlass13device_kernelIN5flash11enable_sm90INS1_16FlashAttnFwdSm90INS1_25CollectiveMainloopFwdSm90ILi2EN4cute5tupleIJNS5_1CILi1EEES8_S8_EEENS6_IJNS7_ILi128EEESA_NS7_ILi192EEEEEELi128ENS_6half_tEfNS_4arch4Sm90ELb0ELb0ELb1ELb1ELb0ELb0ELb0ELb1ELb1ELb1ELb0ELb0EEENS1_21CollectiveEpilogueFwdINS6_IJSA_SA_SA_EEES9_SD_SF_Li256ELb1ELb1ELb0ELb0EEENS1_36VarlenDynamicPersistentTileSchedulerILi128ELi128ELi256ELi128ELb0ELb1ELb1ELb0ELb1ELb1EEEEEEEEEvNT_6ParamsE)
        /*004c*/ 	.short	0x0380
        /*004e*/ 	.short	0x0a80


	//----- nvinfo : EIATTR_SW_WAR
	.align		4
.L_104:
        /*0050*/ 	.byte	0x04, 0x36
        /*0052*/ 	.short	(.L_106 - .L_105)
.L_105:
        /*0054*/ 	.word	0x00000008
.L_106:


//--------------------- .nv.info._ZN7cutlass13device_kernelIN5flash11enable_sm90INS1_16FlashAttnFwdSm90INS1_25CollectiveMainloopFwdSm90ILi2EN4cute5tupleIJNS5_1CILi1EEES8_S8_EEENS6_IJNS7_ILi128EEESA_NS7_ILi192EEEEEELi128ENS_6half_tEfNS_4arch4Sm90ELb0ELb0ELb1ELb1ELb0ELb1ELb0ELb1ELb1ELb1ELb0ELb0EEENS1_21CollectiveEpilogueFwdINS6_IJSA_SA_SA_EEES9_SD_SF_Li256ELb1ELb1ELb0ELb0EEENS1_36VarlenDynamicPersistentTileSchedulerILi128ELi128ELi256ELi128ELb0ELb1ELb1ELb0ELb1ELb1EEEEEEEEEvNT_6ParamsE --------------------------
	.section	.nv.info._ZN7cutlass13device_kernelIN5flash11enable_sm90INS1_16FlashAttnFwdSm90INS1_25CollectiveMainloopFwdSm90ILi2EN4cute5tupleIJNS5_1CILi1EEES8_S8_EEENS6_IJNS7_ILi128EEESA_NS7_ILi192EEEEEELi128ENS_6half_tEfNS_4arch4Sm90ELb0ELb0ELb1ELb1ELb0ELb1ELb0ELb1ELb1ELb1ELb0ELb0EEENS1_21CollectiveEpilogueFwdINS6_IJSA_SA_SA_EEES9_SD_SF_Li256ELb1ELb1ELb0ELb0EEENS1_36VarlenDynamicPersistentTileSchedulerILi128ELi128ELi256ELi128ELb0ELb1ELb1ELb0ELb1ELb1EEEEEEEEEvNT_6ParamsE,"",@"SHT_CUDA_INFO"
	.sectionflags	@""
	.align	4


	//----- nvinfo : EIATTR_CUDA_API_VERSION
	.align		4
        /*0000*/ 	.byte	0x04, 0x37
        /*0002*/ 	.short	(.L_108 - .L_107)
.L_107:
        /*0004*/ 	.word	0x00000082


	//----- nvinfo : EIATTR_KPARAM_INFO
	.align		4
.L_108:
        /*0008*/ 	.byte	0x04, 0x17
        /*000a*/ 	.short	(.L_110 - .L_109)
.L_109:
        /*000c*/ 	.word	0x00000000
        /*0010*/ 	.short	0x0000
        /*0012*/ 	.short	0x0000
        /*0014*/ 	.byte	0x00, 0xf0, 0x01, 0x2a


	//----- nvinfo : EIATTR_SPARSE_MMA_MASK
	.align		4
.L_110:
        /*0018*/ 	.byte	0x03, 0x50
        /*001a*/ 	.short	0x0000


	//----- nvinfo : EIATTR_MAXREG_COUNT
	.align		4
        /*001c*/ 	.byte	0x03, 0x1b
        /*001e*/ 	.short	0x00a8


	//----- nvinfo : EIATTR_MERCURY_ISA_VERSION
	.align		4
        /*0020*/ 	.byte	0x03, 0x5f
        /*0022*/ 	.short	0x0101


	//----- nvinfo : EIATTR_VRC_CTA_INIT_COUNT
	.align		4
        /*0024*/ 	.byte	0x02, 0x4a
	.zero		1
	.zero		1


	//----- nvinfo : EIATTR_EXIT_INSTR_OFFSETS
	.align		4
        /*0028*/ 	.byte	0x04, 0x1c
        /*002a*/ 	.short	(.L_112 - .L_111)


	//   ....[0]....
.L_111:
        /*002c*/ 	.word	0x00000010


	//----- nvinfo : EIATTR_MAX_THREADS
	.align		4
.L_112:
        /*0030*/ 	.byte	0x04, 0x05
        /*0032*/ 	.short	(.L_114 - .L_113)
.L_113:
        /*0034*/ 	.word	0x00000180
        /*0038*/ 	.word	0x00000001
        /*003c*/ 	.word	0x00000001


	//----- nvinfo : EIATTR_CBANK_PARAM_SIZE
	.align		4
.L_114:
        /*0040*/ 	.byte	0x03, 0x19
        /*0042*/ 	.short	0x0a80


	//----- nvinfo : EIATTR_PARAM_CBANK
	.align		4
        /*0044*/ 	.byte	0x04, 0x0a
        /*0046*/ 	.short	(.L_116 - .L_115)
	.align		4
.L_115:
        /*0048*/ 	.word	index@(.nv.constant0._ZN7cutlass13device_kernelIN5flash11enable_sm90INS1_16FlashAttnFwdSm90INS1_25CollectiveMainloopFwdSm90ILi2EN4cute5tupleIJNS5_1CILi1EEES8_S8_EEENS6_IJNS7_ILi128EEESA_NS7_ILi192EEEEEELi128ENS_6half_tEfNS_4arch4Sm90ELb0ELb0ELb1ELb1ELb0ELb1ELb0ELb1ELb1ELb1ELb0ELb0EEENS1_21CollectiveEpilogueFwdINS6_IJSA_SA_SA_EEES9_SD_SF_Li256ELb1ELb1ELb0ELb0EEENS1_36VarlenDynamicPersistentTileSchedulerILi128ELi128ELi256ELi128ELb0ELb1ELb1ELb0ELb1ELb1EEEEEEEEEvNT_6ParamsE)
        /*004c*/ 	.short	0x0380
        /*004e*/ 	.short	0x0a80


	//----- nvinfo : EIATTR_SW_WAR
	.align		4
.L_116:
        /*0050*/ 	.byte	0x04, 0x36
        /*0052*/ 	.short	(.L_118 - .L_117)
.L_117:
        /*0054*/ 	.word	0x00000008
.L_118:


//--------------------- .nv.info._ZN7cutlass13device_kernelIN5flash11enable_sm90INS1_16FlashAttnFwdSm90INS1_25CollectiveMainloopFwdSm90ILi2EN4cute5tupleIJNS5_1CILi1EEES8_S8_EEENS6_IJNS7_ILi128EEENS7_ILi96EEENS7_ILi192EEEEEELi128ENS_6half_tEfNS_4arch4Sm90ELb0ELb1ELb1ELb0ELb0ELb0ELb0ELb1ELb1ELb1ELb0ELb0EEENS1_21CollectiveEpilogueFwdINS6_IJSA_SA_SB_EEES9_SE_SG_Li256ELb0ELb1ELb0ELb0EEENS1_30DynamicPersistentTileSchedulerILi256ELi128ELb0ELb1ELb1EEEEEEEEEvNT_6ParamsE --------------------------
	.section	.nv.info._ZN7cutlass13device_kernelIN5flash11enable_sm90INS1_16FlashAttnFwdSm90INS1_25CollectiveMainloopFwdSm90ILi2EN4cute5tupleIJNS5_1CILi1EEES8_S8_EEENS6_IJNS7_ILi128EEENS7_ILi96EEENS7_ILi192EEEEEELi128ENS_6half_tEfNS_4arch4Sm90ELb0ELb1ELb1ELb0ELb0ELb0ELb0ELb1ELb1ELb1ELb0ELb0EEENS1_21CollectiveEpilogueFwdINS6_IJSA_SA_SB_EEES9_SE_SG_Li256ELb0ELb1ELb0ELb0EEENS1_30DynamicPersistentTileSchedulerILi256ELi128ELb0ELb1ELb1EEEEEEEEEvNT_6ParamsE,"",@"SHT_CUDA_INFO"
	.sectionflags	@""
	.align	4


	//----- nvinfo : EIATTR_CUDA_API_VERSION
	.align		4
        /*0000*/ 	.byte	0x04, 0x37
        /*0002*/ 	.short	(.L_120 - .L_119)
.L_119:
        /*0004*/ 	.word	0x00000082


	//----- nvinfo : EIATTR_KPARAM_INFO
	.align		4
.L_120:
        /*0008*/ 	.byte	0x04, 0x17
        /*000a*/ 	.short	(.L_122 - .L_121)
.L_121:
        /*000c*/ 	.word	0x00000000
        /*0010*/ 	.short	0x0000
        /*0012*/ 	.short	0x0000
        /*0014*/ 	.byte	0x00, 0xf0, 0x01, 0x2a


	//----- nvinfo : EIATTR_SPARSE_MMA_MASK
	.align		4
.L_122:
        /*0018*/ 	.byte	0x03, 0x50
        /*001a*/ 	.short	0x0000


	//----- nvinfo : EIATTR_MAXREG_COUNT
	.align		4
        /*001c*/ 	.byte	0x03, 0x1b
        /*001e*/ 	.short	0x00a8


	//----- nvinfo : EIATTR_MERCURY_ISA_VERSION
	.align		4
        /*0020*/ 	.byte	0x03, 0x5f
        /*0022*/ 	.short	0x0101


	//----- nvinfo : EIATTR_VRC_CTA_INIT_COUNT
	.align		4
        /*0024*/ 	.byte	0x02, 0x4a
	.zero		1
	.zero		1


	//----- nvinfo : EIATTR_EXIT_INSTR_OFFSETS
	.align		4
        /*0028*/ 	.byte	0x04, 0x1c
        /*002a*/ 	.short	(.L_124 - .L_123)


	//   ....[0]....
.L_123:
        /*002c*/ 	.word	0x00000010


	//----- nvinfo : EIATTR_MAX_THREADS
	.align		4
.L_124:
        /*0030*/ 	.byte	0x04, 0x05
        /*0032*/ 	.short	(.L_126 - .L_125)
.L_125:
        /*0034*/ 	.word	0x00000180
        /*0038*/ 	.word	0x00000001
        /*003c*/ 	.word	0x00000001


	//----- nvinfo : EIATTR_CBANK_PARAM_SIZE
	.align		4
.L_126:
        /*0040*/ 	.byte	0x03, 0x19
        /*0042*/ 	.short	0x0a80


	//----- nvinfo : EIATTR_PARAM_CBANK
	.align		4
        /*0044*/ 	.byte	0x04, 0x0a
        /*0046*/ 	.short	(.L_128 - .L_127)
	.align		4
.L_127:
        /*0048*/ 	.word	index@(.nv.constant0._ZN7cutlass13device_kernelIN5flash11enable_sm90INS1_16FlashAttnFwdSm90INS1_25CollectiveMainloopFwdSm90ILi2EN4cute5tupleIJNS5_1CILi1EEES8_S8_EEENS6_IJNS7_ILi128EEENS7_ILi96EEENS7_ILi192EEEEEELi128ENS_6half_tEfNS_4arch4Sm90ELb0ELb1ELb1ELb0ELb0ELb0ELb0ELb1ELb1ELb1ELb0ELb0EEENS1_21CollectiveEpilogueFwdINS6_IJSA_SA_SB_EEES9_SE_SG_Li256ELb0ELb1ELb0ELb0EEENS1_30DynamicPersistentTileSchedulerILi256ELi128ELb0ELb1ELb1EEEEEEEEEvNT_6ParamsE)
        /*004c*/ 	.short	0x0380
        /*004e*/ 	.short	0x0a80


	//----- nvinfo : EIATTR_SW_WAR
	.align		4
.L_128:
        /*0050*/ 	.byte	0x04, 0x36
        /*0052*/ 	.short	(.L_130 - .L_129)
.L_129:
        /*0054*/ 	.word	0x00000008
.L_130:


//--------------------- .nv.info._ZN7cutlass13device_kernelIN5flash11enable_sm90INS1_16FlashAttnFwdSm90INS1_25CollectiveMainloopFwdSm90ILi2EN4cute5tupleIJNS5_1CILi1EEES8_S8_EEENS6_IJNS7_ILi128EEENS7_ILi96EEENS7_ILi192EEEEEELi128ENS_6half_tEfNS_4arch4Sm90ELb0ELb1ELb1ELb1ELb0ELb0ELb0ELb1ELb1ELb1ELb0ELb0EEENS1_21CollectiveEpilogueFwdINS6_IJSA_SA_SB_EEES9_SE_SG_Li256ELb1ELb1ELb0ELb0EEENS1_36VarlenDynamicPersistentTileSchedulerILi128ELi96ELi256ELi128ELb0ELb1ELb1ELb1ELb0ELb1EEEEEEEEEvNT_6ParamsE --------------------------
	.section	.nv.info._ZN7cutlass13device_kernelIN5flash11enable_sm90INS1_16FlashAttnFwdSm90INS1_25CollectiveMainloopFwdSm90ILi2EN4cute5tupleIJNS5_1CILi1EEES8_S8_EEENS6_IJNS7_ILi128EEENS7_ILi96EEENS7_ILi192EEEEEELi128ENS_6half_tEfNS_4arch4Sm90ELb0ELb1ELb1ELb1ELb0ELb0ELb0ELb1ELb1ELb1ELb0ELb0EEENS1_21CollectiveEpilogueFwdINS6_IJSA_SA_SB_EEES9_SE_SG_Li256ELb1ELb1ELb0ELb0EEENS1_36VarlenDynamicPersistentTileSchedulerILi128ELi96ELi256ELi128ELb0ELb1ELb1ELb1ELb0ELb1EEEEEEEEEvNT_6ParamsE,"",@"SHT_CUDA_INFO"
	.sectionflags	@""
	.align	4


	//----- nvinfo : EIATTR_CUDA_API_VERSION
	.align		4
        /*0000*/ 	.byte	0x04, 0x37
        /*0002*/ 	.short	(.L_132 - .L_131)
.L_131:
        /*0004*/ 	.word	0x00000082


	//----- nvinfo : EIATTR_KPARAM_INFO
	.align		4
.L_132:
        /*0008*/ 	.byte	0x04, 0x17
        /*000a*/ 	.short	(.L_134 - .L_133)
.L_133:
        /*000c*/ 	.word	0x00000000
        /*0010*/ 	.short	0x0000
        /*0012*/ 	.short	0x0000
        /*0014*/ 	.byte	0x00, 0xf0, 0x01, 0x2a


	//----- nvinfo : EIATTR_SPARSE_MMA_MASK
	.align		4
.L_134:
        /*0018*/ 	.byte	0x03, 0x50
        /*001a*/ 	.short	0x0000


	//----- nvinfo : EIATTR_MAXREG_COUNT
	.align		4
        /*001c*/ 	.byte	0x03, 0x1b
        /*001e*/ 	.short	0x00a8


	//----- nvinfo : EIATTR_MERCURY_ISA_VERSION
	.align		4
        /*0020*/ 	.byte	0x03, 0x5f
        /*0022*/ 	.short	0x0101


	//----- nvinfo : EIATTR_VRC_CTA_INIT_COUNT
	.align		4
        /*0024*/ 	.byte	0x02, 0x4a
	.zero		1
	.zero		1


	//----- nvinfo : EIATTR_EXIT_INSTR_OFFSETS
	.align		4
        /*0028*/ 	.byte	0x04, 0x1c
        /*002a*/ 	.short	(.L_136 - .L_135)


	//   ....[0]....
.L_135:
        /*002c*/ 	.word	0x00000010


	//----- nvinfo : EIATTR_MAX_THREADS
	.align		4
.L_136:
        /*0030*/ 	.byte	0x04, 0x05
        /*0032*/ 	.short	(.L_138 - .L_137)
.L_137:
        /*0034*/ 	.word	0x00000180
        /*0038*/ 	.word	0x00000001
        /*003c*/ 	.word	0x00000001


	//----- nvinfo : EIATTR_CBANK_PARAM_SIZE
	.align		4
.L_138:
        /*0040*/ 	.byte	0x03, 0x19
        /*0042*/ 	.short	0x0a80


	//----- nvinfo : EIATTR_PARAM_CBANK
	.align		4
        /*0044*/ 	.byte	0x04, 0x0a
        /*0046*/ 	.short	(.L_140 - .L_139)
	.align		4
.L_139:
        /*0048*/ 	.word	index@(.nv.constant0._ZN7cutlass13device_kernelIN5flash11enable_sm90INS1_16FlashAttnFwdSm90INS1_25CollectiveMainloopFwdSm90ILi2EN4cute5tupleIJNS5_1CILi1EEES8_S8_EEENS6_IJNS7_ILi128EEENS7_ILi96EEENS7_ILi192EEEEEELi128ENS_6half_tEfNS_4arch4Sm90ELb0ELb1ELb1ELb1ELb0ELb0ELb0ELb1ELb1ELb1ELb0ELb0EEENS1_21CollectiveEpilogueFwdINS6_IJSA_SA_SB_EEES9_SE_SG_Li256ELb1ELb1ELb0ELb0EEENS1_36VarlenDynamicPersistentTileSchedulerILi128ELi96ELi256ELi128ELb0ELb1ELb1ELb1ELb0ELb1EEEEEEEEEvNT_6ParamsE)
        /*004c*/ 	.short	0x0380
        /*004e*/ 	.short	0x0a80


	//----- nvinfo : EIATTR_SW_WAR
	.align		4
.L_140:
        /*0050*/ 	.byte	0x04, 0x36
        /*0052*/ 	.short	(.L_142 - .L_141)
.L_141:
        /*0054*/ 	.word	0x00000008
.L_142:


//--------------------- .nv.info._ZN7cutlass13device_kernelIN5flash11enable_sm90INS1_16FlashAttnFwdSm90INS1_25CollectiveMainloopFwdSm90ILi2EN4cute5tupleIJNS5_1CILi1EEES8_S8_EEENS6_IJNS7_ILi128EEENS7_ILi96EEENS7_ILi192EEEEEELi128ENS_6half_tEfNS_4arch4Sm90ELb0ELb1ELb1ELb1ELb0ELb1ELb0ELb1ELb1ELb1ELb0ELb0EEENS1_21CollectiveEpilogueFwdINS6_IJSA_SA_SB_EEES9_SE_SG_Li256ELb1ELb1ELb0ELb0EEENS1_36VarlenDynamicPersistentTileSchedulerILi128ELi96ELi256ELi128ELb0ELb1ELb1ELb1ELb0ELb1EEEEEEEEEvNT_6ParamsE --------------------------
	.section	.nv.info._ZN7cutlass13device_kernelIN5flash11enable_sm90INS1_16FlashAttnFwdSm90INS1_25CollectiveMainloopFwdSm90ILi2EN4cute5tupleIJNS5_1CILi1EEES8_S8_EEENS6_IJNS7_ILi128EEENS7_ILi96EEENS7_ILi192EEEEEELi128ENS_6half_tEfNS_4arch4Sm90ELb0ELb1ELb1ELb1ELb0ELb1ELb0ELb1ELb1ELb1ELb0ELb0EEENS1_21CollectiveEpilogueFwdINS6_IJSA_SA_SB_EEES9_SE_SG_Li256ELb1ELb1ELb0ELb0EEENS1_36VarlenDynamicPersistentTileSchedulerILi128ELi96ELi256ELi128ELb0ELb1ELb1ELb1ELb0ELb1EEEEEEEEEvNT_6ParamsE,"",@"SHT_CUDA_INFO"
	.sectionflags	@""
	.align	4


	//----- nvinfo : EIATTR_CUDA_API_VERSION
	.align		4
        /*0000*/ 	.byte	0x04, 0x37
        /*0002*/ 	.short	(.L_144 - .L_143)
.L_143:
        /*0004*/ 	.word	0x00000082


	//----- nvinfo : EIATTR_KPARAM_INFO
	.align		4
.L_144:
        /*0008*/ 	.byte	0x04, 0x17
        /*000a*/ 	.short	(.L_146 - .L_145)
.L_145:
        /*000c*/ 	.word	0x00000000
        /*0010*/ 	.short	0x0000
        /*0012*/ 	.short	0x0000
        /*0014*/ 	.byte	0x00, 0xf0, 0x01, 0x2a


	//----- nvinfo : EIATTR_SPARSE_MMA_MASK
	.align		4
.L_146:
        /*0018*/ 	.byte	0x03, 0x50
        /*001a*/ 	.short	0x0000


	//----- nvinfo : EIATTR_MAXREG_COUNT
	.align		4
        /*001c*/ 	.byte	0x03, 0x1b
        /*001e*/ 	.short	0x00a8


	//----- nvinfo : EIATTR_MERCURY_ISA_VERSION
	.align		4
        /*0020*/ 	.byte	0x03, 0x5f
        /*0022*/ 	.short	0x0101


	//----- nvinfo : EIATTR_VRC_CTA_INIT_COUNT
	.align		4
        /*0024*/ 	.byte	0x02, 0x4a
	.zero		1
	.zero		1


	//----- nvinfo : EIATTR_EXIT_INSTR_OFFSETS
	.align		4
        /*0028*/ 	.byte	0x04, 0x1c
        /*002a*/ 	.short	(.L_148 - .L_147)


	//   ....[0]....
.L_147:
        /*002c*/ 	.word	0x00000010


	//----- nvinfo : EIATTR_MAX_THREADS
	.align		4
.L_148:
        /*0030*/ 	.byte	0x04, 0x05
        /*0032*/ 	.short	(.L_150 - .L_149)
.L_149:
        /*0034*/ 	.word	0x00000180
        /*0038*/ 	.word	0x00000001
        /*003c*/ 	.word	0x00000001


	//----- nvinfo : EIATTR_CBANK_PARAM_SIZE
	.align		4
.L_150:
        /*0040*/ 	.byte	0x03, 0x19
        /*0042*/ 	.short	0x0a80


	//----- nvinfo : EIATTR_PARAM_CBANK
	.align		4
        /*0044*/ 	.byte	0x04, 0x0a
        /*0046*/ 	.short	(.L_152 - .L_151)
	.align		4
.L_151:
        /*0048*/ 	.word	index@(.nv.constant0._ZN7cutlass13device_kernelIN5flash11enable_sm90INS1_16FlashAttnFwdSm90INS1_25CollectiveMainloopFwdSm90ILi2EN4cute5tupleIJNS5_1CILi1EEES8_S8_EEENS6_IJNS7_ILi128EEENS7_ILi96EEENS7_ILi192EEEEEELi128ENS_6half_tEfNS_4arch4Sm90ELb0ELb1ELb1ELb1ELb0ELb1ELb0ELb1ELb1ELb1ELb0ELb0EEENS1_21CollectiveEpilogueFwdINS6_IJSA_SA_SB_EEES9_SE_SG_Li256ELb1ELb1ELb0ELb0EEENS1_36VarlenDynamicPersistentTileSchedulerILi128ELi96ELi256ELi128ELb0ELb1ELb1ELb1ELb0ELb1EEEEEEEEEvNT_6ParamsE)
        /*004c*/ 	.short	0x0380
        /*004e*/ 	.short	0x0a80


	//----- nvinfo : EIATTR_SW_WAR
	.align		4
.L_152:
        /*0050*/ 	.byte	0x04, 0x36
        /*0052*/ 	.short	(.L_154 - .L_153)
.L_153:
        /*0054*/ 	.word	0x00000008
.L_154:


//--------------------- .nv.info._ZN7cutlass13device_kernelIN5flash11enable_sm90INS1_16FlashAttnFwdSm90INS1_25CollectiveMainloopFwdSm90ILi2EN4cute5tupleIJNS5_1CILi1EEES8_S8_EEENS6_IJNS7_ILi128EEESA_NS7_ILi192EEEEEELi128ENS_6half_tEfNS_4arch4Sm90ELb1ELb0ELb1ELb0ELb0ELb0ELb0ELb1ELb1ELb1ELb0ELb0EEENS1_21CollectiveEpilogueFwdINS6_IJSA_SA_SA_EEES9_SD_SF_Li256ELb0ELb1ELb0ELb0EEENS1_30DynamicPersistentTileSchedulerILi256ELi128ELb0ELb1ELb1EEEEEEEEEvNT_6ParamsE --------------------------
	.section	.nv.info._ZN7cutlass13device_kernelIN5flash11enable_sm90INS1_16FlashAttnFwdSm90INS1_25CollectiveMainloopFwdSm90ILi2EN4cute5tupleIJNS5_1CILi1EEES8_S8_EEENS6_IJNS7_ILi128EEESA_NS7_ILi192EEEEEELi128ENS_6half_tEfNS_4arch4Sm90ELb1ELb0ELb1ELb0ELb0ELb0ELb0ELb1ELb1ELb1ELb0ELb0EEENS1_21CollectiveEpilogueFwdINS6_IJSA_SA_SA_EEES9_SD_SF_Li256ELb0ELb1ELb0ELb0EEENS1_30DynamicPersistentTileSchedulerILi256ELi128ELb0ELb1ELb1EEEEEEEEEvNT_6ParamsE,"",@"SHT_CUDA_INFO"
	.sectionflags	@""
	.align	4


	//----- nvinfo : EIATTR_CUDA_API_VERSION
	.align		4
        /*0000*/ 	.byte	0x04, 0x37
        /*0002*/ 	.short	(.L_156 - .L_155)
.L_155:
        /*0004*/ 	.word	0x00000082


	//----- nvinfo : EIATTR_KPARAM_INFO
	.align		4
.L_156:
        /*0008*/ 	.byte	0x04, 0x17
        /*000a*/ 	.short	(.L_158 - .L_157)
.L_157:
        /*000c*/ 	.word	0x00000000
        /*0010*/ 	.short	0x0000
        /*0012*/ 	.short	0x0000
        /*0014*/ 	.byte	0x00, 0xf0, 0x01, 0x2a


	//----- nvinfo : EIATTR_SPARSE_MMA_MASK
	.align		4
.L_158:
        /*0018*/ 	.byte	0x03, 0x50
        /*001a*/ 	.short	0x0000


	//----- nvinfo : EIATTR_MAXREG_COUNT
	.align		4
        /*001c*/ 	.byte	0x03, 0x1b
        /*001e*/ 	.short	0x00a8


	//----- nvinfo : EIATTR_MERCURY_ISA_VERSION
	.align		4
        /*0020*/ 	.byte	0x03, 0x5f
        /*0022*/ 	.short	0x0101


	//----- nvinfo : EIATTR_VRC_CTA_INIT_COUNT
	.align		4
        /*0024*/ 	.byte	0x02, 0x4a
	.zero		1
	.zero		1


	//----- nvinfo : EIATTR_EXIT_INSTR_OFFSETS
	.align		4
        /*0028*/ 	.byte	0x04, 0x1c
        /*002a*/ 	.short	(.L_160 - .L_159)


	//   ....[0]....
.L_159:
        /*002c*/ 	.word	0x00000010


	//----- nvinfo : EIATTR_MAX_THREADS
	.align		4
.L_160:
        /*0030*/ 	.byte	0x04, 0x05
        /*0032*/ 	.short	(.L_162 - .L_161)
.L_161:
        /*0034*/ 	.word	0x00000180
        /*0038*/ 	.word	0x00000001
        /*003c*/ 	.word	0x00000001


	//----- nvinfo : EIATTR_CBANK_PARAM_SIZE
	.align		4
.L_162:
        /*0040*/ 	.byte	0x03, 0x19
        /*0042*/ 	.short	0x0a80


	//----- nvinfo : EIATTR_PARAM_CBANK
	.align		4
        /*0044*/ 	.byte	0x04, 0x0a
        /*0046*/ 	.short	(.L_164 - .L_163)
	.align		4
.L_163:
        /*0048*/ 	.word	index@(.nv.constant0._ZN7cutlass13device_kernelIN5flash11enable_sm90INS1_16FlashAttnFwdSm90INS1_25CollectiveMainloopFwdSm90ILi2EN4cute5tupleIJNS5_1CILi1EEES8_S8_EEENS6_IJNS7_ILi128EEESA_NS7_ILi192EEEEEELi128ENS_6half_tEfNS_4arch4Sm90ELb1ELb0ELb1ELb0ELb0ELb0ELb0ELb1ELb1ELb1ELb0ELb0EEENS1_21CollectiveEpilogueFwdINS6_IJSA_SA_SA_EEES9_SD_SF_Li256ELb0ELb1ELb0ELb0EEENS1_30DynamicPersistentTileSchedulerILi256ELi128ELb0ELb1ELb1EEEEEEEEEvNT_6ParamsE)
        /*004c*/ 	.short	0x0380
        /*004e*/ 	.short	0x0a80


	//----- nvinfo : EIATTR_SW_WAR
	.align		4
.L_164:
        /*0050*/ 	.byte	0x04, 0x36
        /*0052*/ 	.short	(.L_166 - .L_165)
.L_165:
        /*0054*/ 	.word	0x00000008
.L_166:


//--------------------- .nv.info._ZN7cutlass13device_kernelIN5flash11enable_sm90INS1_16FlashAttnFwdSm90INS1_25CollectiveMainloopFwdSm90ILi2EN4cute5tupleIJNS5_1CILi1EEES8_S8_EEENS6_IJNS7_ILi128EEESA_NS7_ILi192EEEEEELi128ENS_6half_tEfNS_4arch4Sm90ELb1ELb0ELb1ELb1ELb0ELb0ELb0ELb1ELb1ELb1ELb0ELb0EEENS1_21CollectiveEpilogueFwdINS6_IJSA_SA_SA_EEES9_SD_SF_Li256ELb1ELb1ELb0ELb0EEENS1_36VarlenDynamicPersistentTileSchedulerILi128ELi128ELi256ELi128ELb0ELb1ELb1ELb1ELb1ELb1EEEEEEEEEvNT_6ParamsE --------------------------
	.section	.nv.info._ZN7cutlass13device_kernelIN5flash11enable_sm90INS1_16FlashAttnFwdSm90INS1_25CollectiveMainloopFwdSm90ILi2EN4cute5tupleIJNS5_1CILi1EEES8_S8_EEENS6_IJNS7_ILi128EEESA_NS7_ILi192EEEEEELi128ENS_6half_tEfNS_4arch4Sm90ELb1ELb0ELb1ELb1ELb0ELb0ELb0ELb1ELb1ELb1ELb0ELb0EEENS1_21CollectiveEpilogueFwdINS6_IJSA_SA_SA_EEES9_SD_SF_Li256ELb1ELb1ELb0ELb0EEENS1_36VarlenDynamicPersistentTileSchedulerILi128ELi128ELi256ELi128ELb0ELb1ELb1ELb1ELb1ELb1EEEEEEEEEvNT_6ParamsE,"",@"SHT_CUDA_INFO"
	.sectionflags	@""
	.align	4


	//----- nvinfo : EIATTR_CUDA_API_VERSION
	.align		4
        /*0000*/ 	.byte	0x04, 0x37
        /*0002*/ 	.short	(.L_168 - .L_167)
.L_167:
        /*0004*/ 	.word	0x00000082


	//----- nvinfo : EIATTR_KPARAM_INFO
	.align		4
.L_168:
        /*0008*/ 	.byte	0x04, 0x17
        /*000a*/ 	.short	(.L_170 - .L_169)
.L_169:
        /*000c*/ 	.word	0x00000000
        /*0010*/ 	.short	0x0000
        /*0012*/ 	.short	0x0000
        /*0014*/ 	.byte	0x00, 0xf0, 0x01, 0x2a


	//----- nvinfo : EIATTR_SPARSE_MMA_MASK
	.align		4
.L_170:
        /*0018*/ 	.byte	0x03, 0x50
        /*001a*/ 	.short	0x0000


	//----- nvinfo : EIATTR_MAXREG_COUNT
	.align		4
        /*001c*/ 	.byte	0x03, 0x1b
        /*001e*/ 	.short	0x00a8


	//----- nvinfo : EIATTR_MERCURY_ISA_VERSION
	.align		4
        /*0020*/ 	.byte	0x03, 0x5f
        /*0022*/ 	.short	0x0101


	//----- nvinfo : EIATTR_VRC_CTA_INIT_COUNT
	.align		4
        /*0024*/ 	.byte	0x02, 0x4a
	.zero		1
	.zero		1


	//----- nvinfo : EIATTR_EXIT_INSTR_OFFSETS
	.align		4
        /*0028*/ 	.byte	0x04, 0x1c
        /*002a*/ 	.short	(.L_172 - .L_171)


	//   ....[0]....
.L_171:
        /*002c*/ 	.word	0x00000010


	//----- nvinfo : EIATTR_MAX_THREADS
	.align		4
.L_172:
        /*0030*/ 	.byte	0x04, 0x05
        /*0032*/ 	.short	(.L_174 - .L_173)
.L_173:
        /*0034*/ 	.word	0x00000180
        /*0038*/ 	.word	0x00000001
        /*003c*/ 	.word	0x00000001


	//----- nvinfo : EIATTR_CBANK_PARAM_SIZE
	.align		4
.L_174:
        /*0040*/ 	.byte	0x03, 0x19
        /*0042*/ 	.short	0x0a80


	//----- nvinfo : EIATTR_PARAM_CBANK
	.align		4
        /*0044*/ 	.byte	0x04, 0x0a
        /*0046*/ 	.short	(.L_176 - .L_175)
	.align		4
.L_175:
        /*0048*/ 	.word	index@(.nv.constant0._ZN7cutlass13device_kernelIN5flash11enable_sm90INS1_16FlashAttnFwdSm90INS1_25CollectiveMainloopFwdSm90ILi2EN4cute5tupleIJNS5_1CILi1EEES8_S8_EEENS6_IJNS7_ILi128EEESA_NS7_ILi192EEEEEELi128ENS_6half_tEfNS_4arch4Sm90ELb1ELb0ELb1ELb1ELb0ELb0ELb0ELb1ELb1ELb1ELb0ELb0EEENS1_21CollectiveEpilogueFwdINS6_IJSA_SA_SA_EEES9_SD_SF_Li256ELb1ELb1ELb0ELb0EEENS1_36VarlenDynamicPersistentTileSchedulerILi128ELi128ELi256ELi128ELb0ELb1ELb1ELb1ELb1ELb1EEEEEEEEEvNT_6ParamsE)
        /*004c*/ 	.short	0x0380
        /*004e*/ 	.short	0x0a80


	//----- nvinfo : EIATTR_SW_WAR
	.align		4
.L_176:
        /*0050*/ 	.byte	0x04, 0x36
        /*0052*/ 	.short	(.L_178 - .L_177)
.L_177:
        /*0054*/ 	.word	0x00000008
.L_178:


//--------------------- .nv.info._ZN7cutlass13device_kernelIN5flash11enable_sm90INS1_16FlashAttnFwdSm90INS1_25CollectiveMainloopFwdSm90ILi2EN4cute5tupleIJNS5_1CILi1EEES8_S8_EEENS6_IJNS7_ILi128EEESA_NS7_ILi192EEEEEELi128ENS_6half_tEfNS_4arch4Sm90ELb1ELb0ELb1ELb1ELb0ELb1ELb0ELb1ELb1ELb1ELb0ELb0EEENS1_21CollectiveEpilogueFwdINS6_IJSA_SA_SA_EEES9_SD_SF_Li256ELb1ELb1ELb0ELb0EEENS1_36VarlenDynamicPersistentTileSchedulerILi128ELi128ELi256ELi128ELb0ELb1ELb1ELb1ELb1ELb1EEEEEEEEEvNT_6ParamsE --------------------------
	.section	.nv.info._ZN7cutlass13device_kernelIN5flash11enable_sm90INS1_16FlashAttnFwdSm90INS1_25CollectiveMainloopFwdSm90ILi2EN4cute5tupleIJNS5_1CILi1EEES8_S8_EEENS6_IJNS7_ILi128EEESA_NS7_ILi192EEEEEELi128ENS_6half_tEfNS_4arch4Sm90ELb1ELb0ELb1ELb1ELb0ELb1ELb0ELb1ELb1ELb1ELb0ELb0EEENS1_21CollectiveEpilogueFwdINS6_IJSA_SA_SA_EEES9_SD_SF_Li256ELb1ELb1ELb0ELb0EEENS1_36VarlenDynamicPersistentTileSchedulerILi128ELi128ELi256ELi128ELb0ELb1ELb1ELb1ELb1ELb1EEEEEEEEEvNT_6ParamsE,"",@"SHT_CUDA_INFO"
	.sectionflags	@""
	.align	4


	//----- nvinfo : EIATTR_CUDA_API_VERSION
	.align		4
        /*0000*/ 	.byte	0x04, 0x37
        /*0002*/ 	.short	(.L_180 - .L_179)
.L_179:
        /*0004*/ 	.word	0x00000082


	//----- nvinfo : EIATTR_KPARAM_INFO
	.align		4
.L_180:
        /*0008*/ 	.byte	0x04, 0x17
        /*000a*/ 	.short	(.L_182 - .L_181)
.L_181:
        /*000c*/ 	.word	0x00000000
        /*0010*/ 	.short	0x0000
        /*0012*/ 	.short	0x0000
        /*0014*/ 	.byte	0x00, 0xf0, 0x01, 0x2a


	//----- nvinfo : EIATTR_SPARSE_MMA_MASK
	.align		4
.L_182:
        /*0018*/ 	.byte	0x03, 0x50
        /*001a*/ 	.short	0x0000


	//----- nvinfo : EIATTR_MAXREG_COUNT
	.align		4
        /*001c*/ 	.byte	0x03, 0x1b
        /*001e*/ 	.short	0x00a8


	//----- nvinfo : EIATTR_MERCURY_ISA_VERSION
	.align		4
        /*0020*/ 	.byte	0x03, 0x5f
        /*0022*/ 	.short	0x0101


	//----- nvinfo : EIATTR_VRC_CTA_INIT_COUNT
	.align		4
        /*0024*/ 	.byte	0x02, 0x4a
	.zero		1
	.zero		1


	//----- nvinfo : EIATTR_EXIT_INSTR_OFFSETS
	.align		4
        /*0028*/ 	.byte	0x04, 0x1c
        /*002a*/ 	.short	(.L_184 - .L_183)


	//   ....[0]....
.L_183:
        /*002c*/ 	.word	0x00000010


	//----- nvinfo : EIATTR_MAX_THREADS
	.align		4
.L_184:
        /*0030*/ 	.byte	0x04, 0x05
        /*0032*/ 	.short	(.L_186 - .L_185)
.L_185:
        /*0034*/ 	.word	0x00000180
        /*0038*/ 	.word	0x00000001
        /*003c*/ 	.word	0x00000001


	//----- nvinfo : EIATTR_CBANK_PARAM_SIZE
	.align		4
.L_186:
        /*0040*/ 	.byte	0x03, 0x19
        /*0042*/ 	.short	0x0a80


	//----- nvinfo : EIATTR_PARAM_CBANK
	.align		4
        /*0044*/ 	.byte	0x04, 0x0a
        /*0046*/ 	.short	(.L_188 - .L_187)
	.align		4
.L_187:
        /*0048*/ 	.word	index@(.nv.constant0._ZN7cutlass13device_kernelIN5flash11enable_sm90INS1_16FlashAttnFwdSm90INS1_25CollectiveMainloopFwdSm90ILi2EN4cute5tupleIJNS5_1CILi1EEES8_S8_EEENS6_IJNS7_ILi128EEESA_NS7_ILi192EEEEEELi128ENS_6half_tEfNS_4arch4Sm90ELb1ELb0ELb1ELb1ELb0ELb1ELb0ELb1ELb1ELb1ELb0ELb0EEENS1_21CollectiveEpilogueFwdINS6_IJSA_SA_SA_EEES9_SD_SF_Li256ELb1ELb1ELb0ELb0EEENS1_36VarlenDynamicPersistentTileSchedulerILi128ELi128ELi256ELi128ELb0ELb1ELb1ELb1ELb1ELb1EEEEEEEEEvNT_6ParamsE)
        /*004c*/ 	.short	0x0380
        /*004e*/ 	.short	0x0a80


	//----- nvinfo : EIATTR_SW_WAR
	.align		4
.L_188:
        /*0050*/ 	.byte	0x04, 0x36
        /*0052*/ 	.short	(.L_190 - .L_189)
.L_189:
        /*0054*/ 	.word	0x00000008
.L_190:


//--------------------- .nv.callgraph             --------------------------
	.section	.nv.callgraph,"",@"SHT_CUDA_CALLGRAPH"
	.align	4
	.sectionentsize	8
	.align		4
        /*0000*/ 	.word	0x00000000
	.align		4
        /*0004*/ 	.word	0xffffffff
	.align		4
        /*0008*/ 	.word	0x00000000
	.align		4
        /*000c*/ 	.word	0xfffffffe
	.align		4
        /*0010*/ 	.word	0x00000000
	.align		4
        /*0014*/ 	.word	0xfffffffd
	.align		4
        /*0018*/ 	.word	0x00000000
	.align		4
        /*001c*/ 	.word	0xfffffffc


//--------------------- .nv.constant4             --------------------------
	.section	.nv.constant4,"a",@progbits
	.align	8
	.align		8
.nv.constant4:
        /*0000*/ 	.dword	_ZN86_INTERNAL_5a87fb58_50_flash_fwd_hdim192_128_fp16_softcap_packgqa_sm90_cu_49158569_31324cuda3std3__45__cpo5beginE
	.align		8
        /*0008*/ 	.dword	_ZN86_INTERNAL_5a87fb58_50_flash_fwd_hdim192_128_fp16_softcap_packgqa_sm90_cu_49158569_31324cuda3std3__45__cpo3endE
	.align		8
        /*0010*/ 	.dword	_ZN86_INTERNAL_5a87fb58_50_flash_fwd_hdim192_128_fp16_softcap_packgqa_sm90_cu_49158569_31324cuda3std3__45__cpo6cbeginE
	.align		8
        /*0018*/ 	.dword	_ZN86_INTERNAL_5a87fb58_50_flash_fwd_hdim192_128_fp16_softcap_packgqa_sm90_cu_49158569_31324cuda3std3__45__cpo4cendE
	.align		8
        /*0020*/ 	.dword	_ZN86_INTERNAL_5a87fb58_50_flash_fwd_hdim192_128_fp16_softcap_packgqa_sm90_cu_49158569_31324cuda3std3__488_GLOBAL__N__5a87fb58_50_flash_fwd_hdim192_128_fp16_softcap_packgqa_sm90_cu_49158569_31326ignoreE
	.align		8
        /*0028*/ 	.dword	_ZN86_INTERNAL_5a87fb58_50_flash_fwd_hdim192_128_fp16_softcap_packgqa_sm90_cu_49158569_31324cuda3std3__419piecewise_constructE
	.align		8
        /*0030*/ 	.dword	_ZN86_INTERNAL_5a87fb58_50_flash_fwd_hdim192_128_fp16_softcap_packgqa_sm90_cu_49158569_31324cuda3std3__48in_placeE
	.align		8
        /*0038*/ 	.dword	_ZN86_INTERNAL_5a87fb58_50_flash_fwd_hdim192_128_fp16_softcap_packgqa_sm90_cu_49158569_31324cuda3std6ranges3__45__cpo4swapE
	.align		8
        /*0040*/ 	.dword	_ZN86_INTERNAL_5a87fb58_50_flash_fwd_hdim192_128_fp16_softcap_packgqa_sm90_cu_49158569_31324cuda3std6ranges3__45__cpo9iter_moveE
	.align		8
        /*0048*/ 	.dword	_ZN86_INTERNAL_5a87fb58_50_flash_fwd_hdim192_128_fp16_softcap_packgqa_sm90_cu_49158569_31324cute7productE
	.align		8
        /*0050*/ 	.dword	_ZN86_INTERNAL_5a87fb58_50_flash_fwd_hdim192_128_fp16_softcap_packgqa_sm90_cu_49158569_31324cute1_E


//--------------------- .text._ZN7cutlass13device_kernelIN5flash11enable_sm90INS1_16FlashAttnFwdSm90INS1_25CollectiveMainloopFwdSm90ILi2EN4cute5tupleIJNS5_1CILi1EEES8_S8_EEENS6_IJNS7_ILi128EEESA_NS7_ILi192EEEEEELi128ENS_6half_tEfNS_4arch4Sm90ELb0ELb0ELb1ELb0ELb0ELb0ELb0ELb1ELb1ELb1ELb0ELb0EEENS1_21CollectiveEpilogueFwdINS6_IJSA_SA_SA_EEES9_SD_SF_Li256ELb0ELb1ELb0ELb0EEENS1_29StaticPersistentTileSchedulerILb0EEEEEEEEEvNT_6ParamsE --------------------------
	.section	.text._ZN7cutlass13device_kernelIN5flash11enable_sm90INS1_16FlashAttnFwdSm90INS1_25CollectiveMainloopFwdSm90ILi2EN4cute5tupleIJNS5_1CILi1EEES8_S8_EEENS6_IJNS7_ILi128EEESA_NS7_ILi192EEEEEELi128ENS_6half_tEfNS_4arch4Sm90ELb0ELb0ELb1ELb0ELb0ELb0ELb0ELb1ELb1ELb1ELb0ELb0EEENS1_21CollectiveEpilogueFwdINS6_IJSA_SA_SA_EEES9_SD_SF_Li256ELb0ELb1ELb0ELb0EEENS1_29StaticPersistentTileSchedulerILb0EEEEEEEEEvNT_6ParamsE,"ax",@progbits
	.align	128
.text._ZN7cutlass13device_kernelIN5flash11enable_sm90INS1_16FlashAttnFwdSm90INS1_25CollectiveMainloopFwdSm90ILi2EN4cute5tupleIJNS5_1CILi1EEES8_S8_EEENS6_IJNS7_ILi128EEESA_NS7_ILi192EEEEEELi128ENS_6half_tEfNS_4arch4Sm90ELb0ELb0ELb1ELb0ELb0ELb0ELb0ELb1ELb1ELb1ELb0ELb0EEENS1_21CollectiveEpilogueFwdINS6_IJSA_SA_SA_EEES9_SD_SF_Li256ELb0ELb1ELb0ELb0EEENS1_29StaticPersistentTileSchedulerILb0EEEEEEEEEvNT_6ParamsE:
        .type           _ZN7cutlass13device_kernelIN5flash11enable_sm90INS1_16FlashAttnFwdSm90INS1_25CollectiveMainloopFwdSm90ILi2EN4cute5tupleIJNS5_1CILi1EEES8_S8_EEENS6_IJNS7_ILi128EEESA_NS7_ILi192EEEEEELi128ENS_6half_tEfNS_4arch4Sm90ELb0ELb0ELb1ELb0ELb0ELb0ELb0ELb1ELb1ELb1ELb0ELb0EEENS1_21CollectiveEpilogueFwdINS6_IJSA_SA_SA_EEES9_SD_SF_Li256ELb0ELb1ELb0ELb0EEENS1_29StaticPersistentTileSchedulerILb0EEEEEEEEEvNT_6ParamsE,@function
        .size           _ZN7cutlass13device_kernelIN5flash11enable_sm90INS1_16FlashAttnFwdSm90INS1_25CollectiveMainloopFwdSm90ILi2EN4cute5tupleIJNS5_1CILi1EEES8_S8_EEENS6_IJNS7_ILi128EEESA_NS7_ILi192EEEEEELi128ENS_6half_tEfNS_4arch4Sm90ELb0ELb0ELb1ELb0ELb0ELb0ELb0ELb1ELb1ELb1ELb0ELb0EEENS1_21CollectiveEpilogueFwdINS6_IJSA_SA_SA_EEES9_SD_SF_Li256ELb0ELb1ELb0ELb0EEENS1_29StaticPersistentTileSchedulerILb0EEEEEEEEEvNT_6ParamsE,(.L_x_10 - _ZN7cutlass13device_kernelIN5flash11enable_sm90INS1_16FlashAttnFwdSm90INS1_25CollectiveMainloopFwdSm90ILi2EN4cute5tupleIJNS5_1CILi1EEES8_S8_EEENS6_IJNS7_ILi128EEESA_NS7_ILi192EEEEEELi128ENS_6half_tEfNS_4arch4Sm90ELb0ELb0ELb1ELb0ELb0ELb0ELb0ELb1ELb1ELb1ELb0ELb0EEENS1_21CollectiveEpilogueFwdINS6_IJSA_SA_SA_EEES9_SD_SF_Li256ELb0ELb1ELb0ELb0EEENS1_29StaticPersistentTileSchedulerILb0EEEEEEEEEvNT_6ParamsE)
        .other          _ZN7cutlass13device_kernelIN5flash11enable_sm90INS1_16FlashAttnFwdSm90INS1_25CollectiveMainloopFwdSm90ILi2EN4cute5tupleIJNS5_1CILi1EEES8_S8_EEENS6_IJNS7_ILi128EEESA_NS7_ILi192EEEEEELi128ENS_6half_tEfNS_4arch4Sm90ELb0ELb0ELb1ELb0ELb0ELb0ELb0ELb1ELb1ELb1ELb0ELb0EEENS1_21CollectiveEpilogueFwdINS6_IJSA_SA_SA_EEES9_SD_SF_Li256ELb0ELb1ELb0ELb0EEENS1_29StaticPersistentTileSchedulerILb0EEEEEEEEEvNT_6ParamsE,@"STO_CUDA_ENTRY STV_DEFAULT"
_ZN7cutlass13device_kernelIN5flash11enable_sm90INS1_16FlashAttnFwdSm90INS1_25CollectiveMainloopFwdSm90ILi2EN4cute5tupleIJNS5_1CILi1EEES8_S8_EEENS6_IJNS7_ILi128EEESA_NS7_ILi192EEEEEELi128ENS_6half_tEfNS_4arch4Sm90ELb0ELb0ELb1ELb0ELb0ELb0ELb0ELb1ELb1ELb1ELb0ELb0EEENS1_21CollectiveEpilogueFwdINS6_IJSA_SA_SA_EEES9_SD_SF_Li256ELb0ELb1ELb0ELb0EEENS1_29StaticPersistentTileSchedulerILb0EEEEEEEEEvNT_6ParamsE:
[----:B------:R-:W-:Y:S01]  /*0000*/  LDC R1, c[0x0][0x37c] ;  /* 0x0000df00ff017b82 */ /* 0x000fe20000000800 */
[----:B------:R-:W-:Y:S05]  /*0010*/  EXIT ;  /* 0x000000000000794d */ /* 0x000fea0003800000 */
.L_x_0:
[----:B------:R-:W-:-:S00]  /*0020*/  BRA `(.L_x_0) ;  /* 0xfffffffc00fc7947 */ /* 0x000fc0000383ffff */
[----:B------:R-:W-:-:S00]  /*0030*/  NOP ;  /* 0x0000000000007918 */ /* 0x000fc00000000000 */
        /* <DEDUP_REMOVED lines=12> */
.L_x_10:


//--------------------- .text._ZN7cutlass13device_kernelIN5flash11enable_sm90INS1_16FlashAttnFwdSm90INS1_25CollectiveMainloopFwdSm90ILi2EN4cute5tupleIJNS5_1CILi2EEENS7_ILi1EEES9_EEENS6_IJNS7_ILi128EEESB_NS7_ILi192EEEEEELi128ENS_6half_tEfNS_4arch4Sm90ELb0ELb0ELb1ELb0ELb0ELb0ELb0ELb1ELb1ELb1ELb0ELb0EEENS1_21CollectiveEpilogueFwdINS6_IJSB_SB_SB_EEESA_SE_SG_Li256ELb0ELb1ELb0ELb0EEENS1_29StaticPersistentTileSchedulerILb0EEEEEEEEEvNT_6ParamsE --------------------------
	.section	.text._ZN7cutlass13device_kernelIN5flash11enable_sm90INS1_16FlashAttnFwdSm90INS1_25CollectiveMainloopFwdSm90ILi2EN4cute5tupleIJNS5_1CILi2EEENS7_ILi1EEES9_EEENS6_IJNS7_ILi128EEESB_NS7_ILi192EEEEEELi128ENS_6half_tEfNS_4arch4Sm90ELb0ELb0ELb1ELb0ELb0ELb0ELb0ELb1ELb1ELb1ELb0ELb0EEENS1_21CollectiveEpilogueFwdINS6_IJSB_SB_SB_EEESA_SE_SG_Li256ELb0ELb1ELb0ELb0EEENS1_29StaticPersistentTileSchedulerILb0EEEEEEEEEvNT_6ParamsE,"ax",@progbits
	.align	128
.text._ZN7cutlass13device_kernelIN5flash11enable_sm90INS1_16FlashAttnFwdSm90INS1_25CollectiveMainloopFwdSm90ILi2EN4cute5tupleIJNS5_1CILi2EEENS7_ILi1EEES9_EEENS6_IJNS7_ILi128EEESB_NS7_ILi192EEEEEELi128ENS_6half_tEfNS_4arch4Sm90ELb0ELb0ELb1ELb0ELb0ELb0ELb0ELb1ELb1ELb1ELb0ELb0EEENS1_21CollectiveEpilogueFwdINS6_IJSB_SB_SB_EEESA_SE_SG_Li256ELb0ELb1ELb0ELb0EEENS1_29StaticPersistentTileSchedulerILb0EEEEEEEEEvNT_6ParamsE:
        .type           _ZN7cutlass13device_kernelIN5flash11enable_sm90INS1_16FlashAttnFwdSm90INS1_25CollectiveMainloopFwdSm90ILi2EN4cute5tupleIJNS5_1CILi2EEENS7_ILi1EEES9_EEENS6_IJNS7_ILi128EEESB_NS7_ILi192EEEEEELi128ENS_6half_tEfNS_4arch4Sm90ELb0ELb0ELb1ELb0ELb0ELb0ELb0ELb1ELb1ELb1ELb0ELb0EEENS1_21CollectiveEpilogueFwdINS6_IJSB_SB_SB_EEESA_SE_SG_Li256ELb0ELb1ELb0ELb0EEENS1_29StaticPersistentTileSchedulerILb0EEEEEEEEEvNT_6ParamsE,@function
        .size           _ZN7cutlass13device_kernelIN5flash11enable_sm90INS1_16FlashAttnFwdSm90INS1_25CollectiveMainloopFwdSm90ILi2EN4cute5tupleIJNS5_1CILi2EEENS7_ILi1EEES9_EEENS6_IJNS7_ILi128EEESB_NS7_ILi192EEEEEELi128ENS_6half_tEfNS_4arch4Sm90ELb0ELb0ELb1ELb0ELb0ELb0ELb0ELb1ELb1ELb1ELb0ELb0EEENS1_21CollectiveEpilogueFwdINS6_IJSB_SB_SB_EEESA_SE_SG_Li256ELb0ELb1ELb0ELb0EEENS1_29StaticPersistentTileSchedulerILb0EEEEEEEEEvNT_6ParamsE,(.L_x_11 - _ZN7cutlass13device_kernelIN5flash11enable_sm90INS1_16FlashAttnFwdSm90INS1_25CollectiveMainloopFwdSm90ILi2EN4cute5tupleIJNS5_1CILi2EEENS7_ILi1EEES9_EEENS6_IJNS7_ILi128EEESB_NS7_ILi192EEEEEELi128ENS_6half_tEfNS_4arch4Sm90ELb0ELb0ELb1ELb0ELb0ELb0ELb0ELb1ELb1ELb1ELb0ELb0EEENS1_21CollectiveEpilogueFwdINS6_IJSB_SB_SB_EEESA_SE_SG_Li256ELb0ELb1ELb0ELb0EEENS1_29StaticPersistentTileSchedulerILb0EEEEEEEEEvNT_6ParamsE)
        .other          _ZN7cutlass13device_kernelIN5flash11enable_sm90INS1_16FlashAttnFwdSm90INS1_25CollectiveMainloopFwdSm90ILi2EN4cute5tupleIJNS5_1CILi2EEENS7_ILi1EEES9_EEENS6_IJNS7_ILi128EEESB_NS7_ILi192EEEEEELi128ENS_6half_tEfNS_4arch4Sm90ELb0ELb0ELb1ELb0ELb0ELb0ELb0ELb1ELb1ELb1ELb0ELb0EEENS1_21CollectiveEpilogueFwdINS6_IJSB_SB_SB_EEESA_SE_SG_Li256ELb0ELb1ELb0ELb0EEENS1_29StaticPersistentTileSchedulerILb0EEEEEEEEEvNT_6ParamsE,@"STO_CUDA_ENTRY STV_DEFAULT"
_ZN7cutlass13device_kernelIN5flash11enable_sm90INS1_16FlashAttnFwdSm90INS1_25CollectiveMainloopFwdSm90ILi2EN4cute5tupleIJNS5_1CILi2EEENS7_ILi1EEES9_EEENS6_IJNS7_ILi128EEESB_NS7_ILi192EEEEEELi128ENS_6half_tEfNS_4arch4Sm90ELb0ELb0ELb1ELb0ELb0ELb0ELb0ELb1ELb1ELb1ELb0ELb0EEENS1_21CollectiveEpilogueFwdINS6_IJSB_SB_SB_EEESA_SE_SG_Li256ELb0ELb1ELb0ELb0EEENS1_29StaticPersistentTileSchedulerILb0EEEEEEEEEvNT_6ParamsE:
[----:B------:R-:W-:Y:S01]  /*0000*/  LDC R1, c[0x0][0x37c] ;  /* 0x0000df00ff017b82 */ /* 0x000fe20000000800 */
[----:B------:R-:W-:Y:S05]  /*0010*/  EXIT ;  /* 0x000000000000794d */ /* 0x000fea0003800000 */
.L_x_1:
        /* <DEDUP_REMOVED lines=14> */
.L_x_11:


//--------------------- .text._ZN7cutlass13device_kernelIN5flash11enable_sm90INS1_16FlashAttnFwdSm90INS1_25CollectiveMainloopFwdSm90ILi2EN4cute5tupleIJNS5_1CILi1EEES8_S8_EEENS6_IJNS7_ILi128EEESA_NS7_ILi192EEEEEELi128ENS_6half_tEfNS_4arch4Sm90ELb0ELb0ELb1ELb1ELb0ELb0ELb0ELb1ELb1ELb1ELb0ELb0EEENS1_21CollectiveEpilogueFwdINS6_IJSA_SA_SA_EEES9_SD_SF_Li256ELb1ELb1ELb0ELb0EEENS1_36VarlenDynamicPersistentTileSchedulerILi128ELi128ELi256ELi128ELb0ELb1ELb1ELb0ELb1ELb1EEEEEEEEEvNT_6ParamsE --------------------------
	.section	.text._ZN7cutlass13device_kernelIN5flash11enable_sm90INS1_16FlashAttnFwdSm90INS1_25CollectiveMainloopFwdSm90ILi2EN4cute5tupleIJNS5_1CILi1EEES8_S8_EEENS6_IJNS7_ILi128EEESA_NS7_ILi192EEEEEELi128ENS_6half_tEfNS_4arch4Sm90ELb0ELb0ELb1ELb1ELb0ELb0ELb0ELb1ELb1ELb1ELb0ELb0EEENS1_21CollectiveEpilogueFwdINS6_IJSA_SA_SA_EEES9_SD_SF_Li256ELb1ELb1ELb0ELb0EEENS1_36VarlenDynamicPersistentTileSchedulerILi128ELi128ELi256ELi128ELb0ELb1ELb1ELb0ELb1ELb1EEEEEEEEEvNT_6ParamsE,"ax",@progbits
	.align	128
.text._ZN7cutlass13device_kernelIN5flash11enable_sm90INS1_16FlashAttnFwdSm90INS1_25CollectiveMainloopFwdSm90ILi2EN4cute5tupleIJNS5_1CILi1EEES8_S8_EEENS6_IJNS7_ILi128EEESA_NS7_ILi192EEEEEELi128ENS_6half_tEfNS_4arch4Sm90ELb0ELb0ELb1ELb1ELb0ELb0ELb0ELb1ELb1ELb1ELb0ELb0EEENS1_21CollectiveEpilogueFwdINS6_IJSA_SA_SA_EEES9_SD_SF_Li256ELb1ELb1ELb0ELb0EEENS1_36VarlenDynamicPersistentTileSchedulerILi128ELi128ELi256ELi128ELb0ELb1ELb1ELb0ELb1ELb1EEEEEEEEEvNT_6ParamsE:
        .type           _ZN7cutlass13device_kernelIN5flash11enable_sm90INS1_16FlashAttnFwdSm90INS1_25CollectiveMainloopFwdSm90ILi2EN4cute5tupleIJNS5_1CILi1EEES8_S8_EEENS6_IJNS7_ILi128EEESA_NS7_ILi192EEEEEELi128ENS_6half_tEfNS_4arch4Sm90ELb0ELb0ELb1ELb1ELb0ELb0ELb0ELb1ELb1ELb1ELb0ELb0EEENS1_21CollectiveEpilogueFwdINS6_IJSA_SA_SA_EEES9_SD_SF_Li256ELb1ELb1ELb0ELb0EEENS1_36VarlenDynamicPersistentTileSchedulerILi128ELi128ELi256ELi128ELb0ELb1ELb1ELb0ELb1ELb1EEEEEEEEEvNT_6ParamsE,@function
        .size           _ZN7cutlass13device_kernelIN5flash11enable_sm90INS1_16FlashAttnFwdSm90INS1_25CollectiveMainloopFwdSm90ILi2EN4cute5tupleIJNS5_1CILi1EEES8_S8_EEENS6_IJNS7_ILi128EEESA_NS7_ILi192EEEEEELi128ENS_6half_tEfNS_4arch4Sm90ELb0ELb0ELb1ELb1ELb0ELb0ELb0ELb1ELb1ELb1ELb0ELb0EEENS1_21CollectiveEpilogueFwdINS6_IJSA_SA_SA_EEES9_SD_SF_Li256ELb1ELb1ELb0ELb0EEENS1_36VarlenDynamicPersistentTileSchedulerILi128ELi128ELi256ELi128ELb0ELb1ELb1ELb0ELb1ELb1EEEEEEEEEvNT_6ParamsE,(.L_x_12 - _ZN7cutlass13device_kernelIN5flash11enable_sm90INS1_16FlashAttnFwdSm90INS1_25CollectiveMainloopFwdSm90ILi2EN4cute5tupleIJNS5_1CILi1EEES8_S8_EEENS6_IJNS7_ILi128EEESA_NS7_ILi192EEEEEELi128ENS_6half_tEfNS_4arch4Sm90ELb0ELb0ELb1ELb1ELb0ELb0ELb0ELb1ELb1ELb1ELb0ELb0EEENS1_21CollectiveEpilogueFwdINS6_IJSA_SA_SA_EEES9_SD_SF_Li256ELb1ELb1ELb0ELb0EEENS1_36VarlenDynamicPersistentTileSchedulerILi128ELi128ELi256ELi128ELb0ELb1ELb1ELb0ELb1ELb1EEEEEEEEEvNT_6ParamsE)
        .other          _ZN7cutlass13device_kernelIN5flash11enable_sm90INS1_16FlashAttnFwdSm90INS1_25CollectiveMainloopFwdSm90ILi2EN4cute5tupleIJNS5_1CILi1EEES8_S8_EEENS6_IJNS7_ILi128EEESA_NS7_ILi192EEEEEELi128ENS_6half_tEfNS_4arch4Sm90ELb0ELb0ELb1ELb1ELb0ELb0ELb0ELb1ELb1ELb1ELb0ELb0EEENS1_21CollectiveEpilogueFwdINS6_IJSA_SA_SA_EEES9_SD_SF_Li256ELb1ELb1ELb0ELb0EEENS1_36VarlenDynamicPersistentTileSchedulerILi128ELi128ELi256ELi128ELb0ELb1ELb1ELb0ELb1ELb1EEEEEEEEEvNT_6ParamsE,@"STO_CUDA_ENTRY STV_DEFAULT"
_ZN7cutlass13device_kernelIN5flash11enable_sm90INS1_16FlashAttnFwdSm90INS1_25CollectiveMainloopFwdSm90ILi2EN4cute5tupleIJNS5_1CILi1EEES8_S8_EEENS6_IJNS7_ILi128EEESA_NS7_ILi192EEEEEELi128ENS_6half_tEfNS_4arch4Sm90ELb0ELb0ELb1ELb1ELb0ELb0ELb0ELb1ELb1ELb1ELb0ELb0EEENS1_21CollectiveEpilogueFwdINS6_IJSA_SA_SA_EEES9_SD_SF_Li256ELb1ELb1ELb0ELb0EEENS1_36VarlenDynamicPersistentTileSchedulerILi128ELi128ELi256ELi128ELb0ELb1ELb1ELb0ELb1ELb1EEEEEEEEEvNT_6ParamsE:
[----:B------:R-:W-:Y:S01]  /*0000*/  LDC R1, c[0x0][0x37c] ;  /* 0x0000df00ff017b82 */ /* 0x000fe20000000800 */
[----:B------:R-:W-:Y:S05]  /*0010*/  EXIT ;  /* 0x000000000000794d */ /* 0x000fea0003800000 */
.L_x_2:
        /* <DEDUP_REMOVED lines=14> */
.L_x_12:


//--------------------- .text._ZN7cutlass13device_kernelIN5flash11enable_sm90INS1_16FlashAttnFwdSm90INS1_25CollectiveMainloopFwdSm90ILi2EN4cute5tupleIJNS5_1CILi1EEES8_S8_EEENS6_IJNS7_ILi128EEESA_NS7_ILi192EEEEEELi128ENS_6half_tEfNS_4arch4Sm90ELb0ELb0ELb1ELb1ELb0ELb1ELb0ELb1ELb1ELb1ELb0ELb0EEENS1_21CollectiveEpilogueFwdINS6_IJSA_SA_SA_EEES9_SD_SF_Li256ELb1ELb1ELb0ELb0EEENS1_36VarlenDynamicPersistentTileSchedulerILi128ELi128ELi256ELi128ELb0ELb1ELb1ELb0ELb1ELb1EEEEEEEEEvNT_6ParamsE --------------------------
	.section	.text._ZN7cutlass13device_kernelIN5flash11enable_sm90INS1_16FlashAttnFwdSm90INS1_25CollectiveMainloopFwdSm90ILi2EN4cute5tupleIJNS5_1CILi1EEES8_S8_EEENS6_IJNS7_ILi128EEESA_NS7_ILi192EEEEEELi128ENS_6half_tEfNS_4arch4Sm90ELb0ELb0ELb1ELb1ELb0ELb1ELb0ELb1ELb1ELb1ELb0ELb0EEENS1_21CollectiveEpilogueFwdINS6_IJSA_SA_SA_EEES9_SD_SF_Li256ELb1ELb1ELb0ELb0EEENS1_36VarlenDynamicPersistentTileSchedulerILi128ELi128ELi256ELi128ELb0ELb1ELb1ELb0ELb1ELb1EEEEEEEEEvNT_6ParamsE,"ax",@progbits
	.align	128
.text._ZN7cutlass13device_kernelIN5flash11enable_sm90INS1_16FlashAttnFwdSm90INS1_25CollectiveMainloopFwdSm90ILi2EN4cute5tupleIJNS5_1CILi1EEES8_S8_EEENS6_IJNS7_ILi128EEESA_NS7_ILi192EEEEEELi128ENS_6half_tEfNS_4arch4Sm90ELb0ELb0ELb1ELb1ELb0ELb1ELb0ELb1ELb1ELb1ELb0ELb0EEENS1_21CollectiveEpilogueFwdINS6_IJSA_SA_SA_EEES9_SD_SF_Li256ELb1ELb1ELb0ELb0EEENS1_36VarlenDynamicPersistentTileSchedulerILi128ELi128ELi256ELi128ELb0ELb1ELb1ELb0ELb1ELb1EEEEEEEEEvNT_6ParamsE:
        .type           _ZN7cutlass13device_kernelIN5flash11enable_sm90INS1_16FlashAttnFwdSm90INS1_25CollectiveMainloopFwdSm90ILi2EN4cute5tupleIJNS5_1CILi1EEES8_S8_EEENS6_IJNS7_ILi128EEESA_NS7_ILi192EEEEEELi128ENS_6half_tEfNS_4arch4Sm90ELb0ELb0ELb1ELb1ELb0ELb1ELb0ELb1ELb1ELb1ELb0ELb0EEENS1_21CollectiveEpilogueFwdINS6_IJSA_SA_SA_EEES9_SD_SF_Li256ELb1ELb1ELb0ELb0EEENS1_36VarlenDynamicPersistentTileSchedulerILi128ELi128ELi256ELi128ELb0ELb1ELb1ELb0ELb1ELb1EEEEEEEEEvNT_6ParamsE,@function
        .size           _ZN7cutlass13device_kernelIN5flash11enable_sm90INS1_16FlashAttnFwdSm90INS1_25CollectiveMainloopFwdSm90ILi2EN4cute5tupleIJNS5_1CILi1EEES8_S8_EEENS6_IJNS7_ILi128EEESA_NS7_ILi192EEEEEELi128ENS_6half_tEfNS_4arch4Sm90ELb0ELb0ELb1ELb1ELb0ELb1ELb0ELb1ELb1ELb1ELb0ELb0EEENS1_21CollectiveEpilogueFwdINS6_IJSA_SA_SA_EEES9_SD_SF_Li256ELb1ELb1ELb0ELb0EEENS1_36VarlenDynamicPersistentTileSchedulerILi128ELi128ELi256ELi128ELb0ELb1ELb1ELb0ELb1ELb1EEEEEEEEEvNT_6ParamsE,(.L_x_13 - _ZN7cutlass13device_kernelIN5flash11enable_sm90INS1_16FlashAttnFwdSm90INS1_25CollectiveMainloopFwdSm90ILi2EN4cute5tupleIJNS5_1CILi1EEES8_S8_EEENS6_IJNS7_ILi128EEESA_NS7_ILi192EEEEEELi128ENS_6half_tEfNS_4arch4Sm90ELb0ELb0ELb1ELb1ELb0ELb1ELb0ELb1ELb1ELb1ELb0ELb0EEENS1_21CollectiveEpilogueFwdINS6_IJSA_SA_SA_EEES9_SD_SF_Li256ELb1ELb1ELb0ELb0EEENS1_36VarlenDynamicPersistentTileSchedulerILi128ELi128ELi256ELi128ELb0ELb1ELb1ELb0ELb1ELb1EEEEEEEEEvNT_6ParamsE)
        .other          _ZN7cutlass13device_kernelIN5flash11enable_sm90INS1_16FlashAttnFwdSm90INS1_25CollectiveMainloopFwdSm90ILi2EN4cute5tupleIJNS5_1CILi1EEES8_S8_EEENS6_IJNS7_ILi128EEESA_NS7_ILi192EEEEEELi128ENS_6half_tEfNS_4arch4Sm90ELb0ELb0ELb1ELb1ELb0ELb1ELb0ELb1ELb1ELb1ELb0ELb0EEENS1_21CollectiveEpilogueFwdINS6_IJSA_SA_SA_EEES9_SD_SF_Li256ELb1ELb1ELb0ELb0EEENS1_36VarlenDynamicPersistentTileSchedulerILi128ELi128ELi256ELi128ELb0ELb1ELb1ELb0ELb1ELb1EEEEEEEEEvNT_6ParamsE,@"STO_CUDA_ENTRY STV_DEFAULT"
_ZN7cutlass13device_kernelIN5flash11enable_sm90INS1_16FlashAttnFwdSm90INS1_25CollectiveMainloopFwdSm90ILi2EN4cute5tupleIJNS5_1CILi1EEES8_S8_EEENS6_IJNS7_ILi128EEESA_NS7_ILi192EEEEEELi128ENS_6half_tEfNS_4arch4Sm90ELb0ELb0ELb1ELb1ELb0ELb1ELb0ELb1ELb1ELb1ELb0ELb0EEENS1_21CollectiveEpilogueFwdINS6_IJSA_SA_SA_EEES9_SD_SF_Li256ELb1ELb1ELb0ELb0EEENS1_36VarlenDynamicPersistentTileSchedulerILi128ELi128ELi256ELi128ELb0ELb1ELb1ELb0ELb1ELb1EEEEEEEEEvNT_6ParamsE:
[----:B------:R-:W-:Y:S01]  /*0000*/  LDC R1, c[0x0][0x37c] ;  /* 0x0000df00ff017b82 */ /* 0x000fe20000000800 */
[----:B------:R-:W-:Y:S05]  /*0010*/  EXIT ;  /* 0x000000000000794d */ /* 0x000fea0003800000 */
.L_x_3:
        /* <DEDUP_REMOVED lines=14> */
.L_x_13:


//--------------------- .text._ZN7cutlass13device_kernelIN5flash11enable_sm90INS1_16FlashAttnFwdSm90INS1_25CollectiveMainloopFwdSm90ILi2EN4cute5tupleIJNS5_1CILi1EEES8_S8_EEENS6_IJNS7_ILi128EEENS7_ILi96EEENS7_ILi192EEEEEELi128ENS_6half_tEfNS_4arch4Sm90ELb0ELb1ELb1ELb0ELb0ELb0ELb0ELb1ELb1ELb1ELb0ELb0EEENS1_21CollectiveEpilogueFwdINS6_IJSA_SA_SB_EEES9_SE_SG_Li256ELb0ELb1ELb0ELb0EEENS1_30DynamicPersistentTileSchedulerILi256ELi128ELb0ELb1ELb1EEEEEEEEEvNT_6ParamsE --------------------------
	.section	.text._ZN7cutlass13device_kernelIN5flash11enable_sm90INS1_16FlashAttnFwdSm90INS1_25CollectiveMainloopFwdSm90ILi2EN4cute5tupleIJNS5_1CILi1EEES8_S8_EEENS6_IJNS7_ILi128EEENS7_ILi96EEENS7_ILi192EEEEEELi128ENS_6half_tEfNS_4arch4Sm90ELb0ELb1ELb1ELb0ELb0ELb0ELb0ELb1ELb1ELb1ELb0ELb0EEENS1_21CollectiveEpilogueFwdINS6_IJSA_SA_SB_EEES9_SE_SG_Li256ELb0ELb1ELb0ELb0EEENS1_30DynamicPersistentTileSchedulerILi256ELi128ELb0ELb1ELb1EEEEEEEEEvNT_6ParamsE,"ax",@progbits
	.align	128
.text._ZN7cutlass13device_kernelIN5flash11enable_sm90INS1_16FlashAttnFwdSm90INS1_25CollectiveMainloopFwdSm90ILi2EN4cute5tupleIJNS5_1CILi1EEES8_S8_EEENS6_IJNS7_ILi128EEENS7_ILi96EEENS7_ILi192EEEEEELi128ENS_6half_tEfNS_4arch4Sm90ELb0ELb1ELb1ELb0ELb0ELb0ELb0ELb1ELb1ELb1ELb0ELb0EEENS1_21CollectiveEpilogueFwdINS6_IJSA_SA_SB_EEES9_SE_SG_Li256ELb0ELb1ELb0ELb0EEENS1_30DynamicPersistentTileSchedulerILi256ELi128ELb0ELb1ELb1EEEEEEEEEvNT_6ParamsE:
        .type           _ZN7cutlass13device_kernelIN5flash11enable_sm90INS1_16FlashAttnFwdSm90INS1_25CollectiveMainloopFwdSm90ILi2EN4cute5tupleIJNS5_1CILi1EEES8_S8_EEENS6_IJNS7_ILi128EEENS7_ILi96EEENS7_ILi192EEEEEELi128ENS_6half_tEfNS_4arch4Sm90ELb0ELb1ELb1ELb0ELb0ELb0ELb0ELb1ELb1ELb1ELb0ELb0EEENS1_21CollectiveEpilogueFwdINS6_IJSA_SA_SB_EEES9_SE_SG_Li256ELb0ELb1ELb0ELb0EEENS1_30DynamicPersistentTileSchedulerILi256ELi128ELb0ELb1ELb1EEEEEEEEEvNT_6ParamsE,@function
        .size           _ZN7cutlass13device_kernelIN5flash11enable_sm90INS1_16FlashAttnFwdSm90INS1_25CollectiveMainloopFwdSm90ILi2EN4cute5tupleIJNS5_1CILi1EEES8_S8_EEENS6_IJNS7_ILi128EEENS7_ILi96EEENS7_ILi192EEEEEELi128ENS_6half_tEfNS_4arch4Sm90ELb0ELb1ELb1ELb0ELb0ELb0ELb0ELb1ELb1ELb1ELb0ELb0EEENS1_21CollectiveEpilogueFwdINS6_IJSA_SA_SB_EEES9_SE_SG_Li256ELb0ELb1ELb0ELb0EEENS1_30DynamicPersistentTileSchedulerILi256ELi128ELb0ELb1ELb1EEEEEEEEEvNT_6ParamsE,(.L_x_14 - _ZN7cutlass13device_kernelIN5flash11enable_sm90INS1_16FlashAttnFwdSm90INS1_25CollectiveMainloopFwdSm90ILi2EN4cute5tupleIJNS5_1CILi1EEES8_S8_EEENS6_IJNS7_ILi128EEENS7_ILi96EEENS7_ILi192EEEEEELi128ENS_6half_tEfNS_4arch4Sm90ELb0ELb1ELb1ELb0ELb0ELb0ELb0ELb1ELb1ELb1ELb0ELb0EEENS1_21CollectiveEpilogueFwdINS6_IJSA_SA_SB_EEES9_SE_SG_Li256ELb0ELb1ELb0ELb0EEENS1_30DynamicPersistentTileSchedulerILi256ELi128ELb0ELb1ELb1EEEEEEEEEvNT_6ParamsE)
        .other          _ZN7cutlass13device_kernelIN5flash11enable_sm90INS1_16FlashAttnFwdSm90INS1_25CollectiveMainloopFwdSm90ILi2EN4cute5tupleIJNS5_1CILi1EEES8_S8_EEENS6_IJNS7_ILi128EEENS7_ILi96EEENS7_ILi192EEEEEELi128ENS_6half_tEfNS_4arch4Sm90ELb0ELb1ELb1ELb0ELb0ELb0ELb0ELb1ELb1ELb1ELb0ELb0EEENS1_21CollectiveEpilogueFwdINS6_IJSA_SA_SB_EEES9_SE_SG_Li256ELb0ELb1ELb0ELb0EEENS1_30DynamicPersistentTileSchedulerILi256ELi128ELb0ELb1ELb1EEEEEEEEEvNT_6ParamsE,@"STO_CUDA_ENTRY STV_DEFAULT"
_ZN7cutlass13device_kernelIN5flash11enable_sm90INS1_16FlashAttnFwdSm90INS1_25CollectiveMainloopFwdSm90ILi2EN4cute5tupleIJNS5_1CILi1EEES8_S8_EEENS6_IJNS7_ILi128EEENS7_ILi96EEENS7_ILi192EEEEEELi128ENS_6half_tEfNS_4arch4Sm90ELb0ELb1ELb1ELb0ELb0ELb0ELb0ELb1ELb1ELb1ELb0ELb0EEENS1_21CollectiveEpilogueFwdINS6_IJSA_SA_SB_EEES9_SE_SG_Li256ELb0ELb1ELb0ELb0EEENS1_30DynamicPersistentTileSchedulerILi256ELi128ELb0ELb1ELb1EEEEEEEEEvNT_6ParamsE:
[----:B------:R-:W-:Y:S01]  /*0000*/  LDC R1, c[0x0][0x37c] ;  /* 0x0000df00ff017b82 */ /* 0x000fe20000000800 */
[----:B------:R-:W-:Y:S05]  /*0010*/  EXIT ;  /* 0x000000000000794d */ /* 0x000fea0003800000 */
.L_x_4:
        /* <DEDUP_REMOVED lines=14> */
.L_x_14:


//--------------------- .text._ZN7cutlass13device_kernelIN5flash11enable_sm90INS1_16FlashAttnFwdSm90INS1_25CollectiveMainloopFwdSm90ILi2EN4cute5tupleIJNS5_1CILi1EEES8_S8_EEENS6_IJNS7_ILi128EEENS7_ILi96EEENS7_ILi192EEEEEELi128ENS_6half_tEfNS_4arch4Sm90ELb0ELb1ELb1ELb1ELb0ELb0ELb0ELb1ELb1ELb1ELb0ELb0EEENS1_21CollectiveEpilogueFwdINS6_IJSA_SA_SB_EEES9_SE_SG_Li256ELb1ELb1ELb0ELb0EEENS1_36VarlenDynamicPersistentTileSchedulerILi128ELi96ELi256ELi128ELb0ELb1ELb1ELb1ELb0ELb1EEEEEEEEEvNT_6ParamsE --------------------------
	.section	.text._ZN7cutlass13device_kernelIN5flash11enable_sm90INS1_16FlashAttnFwdSm90INS1_25CollectiveMainloopFwdSm90ILi2EN4cute5tupleIJNS5_1CILi1EEES8_S8_EEENS6_IJNS7_ILi128EEENS7_ILi96EEENS7_ILi192EEEEEELi128ENS_6half_tEfNS_4arch4Sm90ELb0ELb1ELb1ELb1ELb0ELb0ELb0ELb1ELb1ELb1ELb0ELb0EEENS1_21CollectiveEpilogueFwdINS6_IJSA_SA_SB_EEES9_SE_SG_Li256ELb1ELb1ELb0ELb0EEENS1_36VarlenDynamicPersistentTileSchedulerILi128ELi96ELi256ELi128ELb0ELb1ELb1ELb1ELb0ELb1EEEEEEEEEvNT_6ParamsE,"ax",@progbits
	.align	128
.text._ZN7cutlass13device_kernelIN5flash11enable_sm90INS1_16FlashAttnFwdSm90INS1_25CollectiveMainloopFwdSm90ILi2EN4cute5tupleIJNS5_1CILi1EEES8_S8_EEENS6_IJNS7_ILi128EEENS7_ILi96EEENS7_ILi192EEEEEELi128ENS_6half_tEfNS_4arch4Sm90ELb0ELb1ELb1ELb1ELb0ELb0ELb0ELb1ELb1ELb1ELb0ELb0EEENS1_21CollectiveEpilogueFwdINS6_IJSA_SA_SB_EEES9_SE_SG_Li256ELb1ELb1ELb0ELb0EEENS1_36VarlenDynamicPersistentTileSchedulerILi128ELi96ELi256ELi128ELb0ELb1ELb1ELb1ELb0ELb1EEEEEEEEEvNT_6ParamsE:
        .type           _ZN7cutlass13device_kernelIN5flash11enable_sm90INS1_16FlashAttnFwdSm90INS1_25CollectiveMainloopFwdSm90ILi2EN4cute5tupleIJNS5_1CILi1EEES8_S8_EEENS6_IJNS7_ILi128EEENS7_ILi96EEENS7_ILi192EEEEEELi128ENS_6half_tEfNS_4arch4Sm90ELb0ELb1ELb1ELb1ELb0ELb0ELb0ELb1ELb1ELb1ELb0ELb0EEENS1_21CollectiveEpilogueFwdINS6_IJSA_SA_SB_EEES9_SE_SG_Li256ELb1ELb1ELb0ELb0EEENS1_36VarlenDynamicPersistentTileSchedulerILi128ELi96ELi256ELi128ELb0ELb1ELb1ELb1ELb0ELb1EEEEEEEEEvNT_6ParamsE,@function
        .size           _ZN7cutlass13device_kernelIN5flash11enable_sm90INS1_16FlashAttnFwdSm90INS1_25CollectiveMainloopFwdSm90ILi2EN4cute5tupleIJNS5_1CILi1EEES8_S8_EEENS6_IJNS7_ILi128EEENS7_ILi96EEENS7_ILi192EEEEEELi128ENS_6half_tEfNS_4arch4Sm90ELb0ELb1ELb1ELb1ELb0ELb0ELb0ELb1ELb1ELb1ELb0ELb0EEENS1_21CollectiveEpilogueFwdINS6_IJSA_SA_SB_EEES9_SE_SG_Li256ELb1ELb1ELb0ELb0EEENS1_36VarlenDynamicPersistentTileSchedulerILi128ELi96ELi256ELi128ELb0ELb1ELb1ELb1ELb0ELb1EEEEEEEEEvNT_6ParamsE,(.L_x_15 - _ZN7cutlass13device_kernelIN5flash11enable_sm90INS1_16FlashAttnFwdSm90INS1_25CollectiveMainloopFwdSm90ILi2EN4cute5tupleIJNS5_1CILi1EEES8_S8_EEENS6_IJNS7_ILi128EEENS7_ILi96EEENS7_ILi192EEEEEELi128ENS_6half_tEfNS_4arch4Sm90ELb0ELb1ELb1ELb1ELb0ELb0ELb0ELb1ELb1ELb1ELb0ELb0EEENS1_21CollectiveEpilogueFwdINS6_IJSA_SA_SB_EEES9_SE_SG_Li256ELb1ELb1ELb0ELb0EEENS1_36VarlenDynamicPersistentTileSchedulerILi128ELi96ELi256ELi128ELb0ELb1ELb1ELb1ELb0ELb1EEEEEEEEEvNT_6ParamsE)
        .other          _ZN7cutlass13device_kernelIN5flash11enable_sm90INS1_16FlashAttnFwdSm90INS1_25CollectiveMainloopFwdSm90ILi2EN4cute5tupleIJNS5_1CILi1EEES8_S8_EEENS6_IJNS7_ILi128EEENS7_ILi96EEENS7_ILi192EEEEEELi128ENS_6half_tEfNS_4arch4Sm90ELb0ELb1ELb1ELb1ELb0ELb0ELb0ELb1ELb1ELb1ELb0ELb0EEENS1_21CollectiveEpilogueFwdINS6_IJSA_SA_SB_EEES9_SE_SG_Li256ELb1ELb1ELb0ELb0EEENS1_36VarlenDynamicPersistentTileSchedulerILi128ELi96ELi256ELi128ELb0ELb1ELb1ELb1ELb0ELb1EEEEEEEEEvNT_6ParamsE,@"STO_CUDA_ENTRY STV_DEFAULT"
_ZN7cutlass13device_kernelIN5flash11enable_sm90INS1_16FlashAttnFwdSm90INS1_25CollectiveMainloopFwdSm90ILi2EN4cute5tupleIJNS5_1CILi1EEES8_S8_EEENS6_IJNS7_ILi128EEENS7_ILi96EEENS7_ILi192EEEEEELi128ENS_6half_tEfNS_4arch4Sm90ELb0ELb1ELb1ELb1ELb0ELb0ELb0ELb1ELb1ELb1ELb0ELb0EEENS1_21CollectiveEpilogueFwdINS6_IJSA_SA_SB_EEES9_SE_SG_Li256ELb1ELb1ELb0ELb0EEENS1_36VarlenDynamicPersistentTileSchedulerILi128ELi96ELi256ELi128ELb0ELb1ELb1ELb1ELb0ELb1EEEEEEEEEvNT_6ParamsE:
[----:B------:R-:W-:Y:S01]  /*0000*/  LDC R1, c[0x0][0x37c] ;  /* 0x0000df00ff017b82 */ /* 0x000fe20000000800 */
[----:B------:R-:W-:Y:S05]  /*0010*/  EXIT ;  /* 0x000000000000794d */ /* 0x000fea0003800000 */
.L_x_5:
        /* <DEDUP_REMOVED lines=14> */
.L_x_15:


//--------------------- .text._ZN7cutlass13device_kernelIN5flash11enable_sm90INS1_16FlashAttnFwdSm90INS1_25CollectiveMainloopFwdSm90ILi2EN4cute5tupleIJNS5_1CILi1EEES8_S8_EEENS6_IJNS7_ILi128EEENS7_ILi96EEENS7_ILi192EEEEEELi128ENS_6half_tEfNS_4arch4Sm90ELb0ELb1ELb1ELb1ELb0ELb1ELb0ELb1ELb1ELb1ELb0ELb0EEENS1_21CollectiveEpilogueFwdINS6_IJSA_SA_SB_EEES9_SE_SG_Li256ELb1ELb1ELb0ELb0EEENS1_36VarlenDynamicPersistentTileSchedulerILi128ELi96ELi256ELi128ELb0ELb1ELb1ELb1ELb0ELb1EEEEEEEEEvNT_6ParamsE --------------------------
	.section	.text._ZN7cutlass13device_kernelIN5flash11enable_sm90INS1_16FlashAttnFwdSm90INS1_25CollectiveMainloopFwdSm90ILi2EN4cute5tupleIJNS5_1CILi1EEES8_S8_EEENS6_IJNS7_ILi128EEENS7_ILi96EEENS7_ILi192EEEEEELi128ENS_6half_tEfNS_4arch4Sm90ELb0ELb1ELb1ELb1ELb0ELb1ELb0ELb1ELb1ELb1ELb0ELb0EEENS1_21CollectiveEpilogueFwdINS6_IJSA_SA_SB_EEES9_SE_SG_Li256ELb1ELb1ELb0ELb0EEENS1_36VarlenDynamicPersistentTileSchedulerILi128ELi96ELi256ELi128ELb0ELb1ELb1ELb1ELb0ELb1EEEEEEEEEvNT_6ParamsE,"ax",@progbits
	.align	128
.text._ZN7cutlass13device_kernelIN5flash11enable_sm90INS1_16FlashAttnFwdSm90INS1_25CollectiveMainloopFwdSm90ILi2EN4cute5tupleIJNS5_1CILi1EEES8_S8_EEENS6_IJNS7_ILi128EEENS7_ILi96EEENS7_ILi192EEEEEELi128ENS_6half_tEfNS_4arch4Sm90ELb0ELb1ELb1ELb1ELb0ELb1ELb0ELb1ELb1ELb1ELb0ELb0EEENS1_21CollectiveEpilogueFwdINS6_IJSA_SA_SB_EEES9_SE_SG_Li256ELb1ELb1ELb0ELb0EEENS1_36VarlenDynamicPersistentTileSchedulerILi128ELi96ELi256ELi128ELb0ELb1ELb1ELb1ELb0ELb1EEEEEEEEEvNT_6ParamsE:
        .type           _ZN7cutlass13device_kernelIN5flash11enable_sm90INS1_16FlashAttnFwdSm90INS1_25CollectiveMainloopFwdSm90ILi2EN4cute5tupleIJNS5_1CILi1EEES8_S8_EEENS6_IJNS7_ILi128EEENS7_ILi96EEENS7_ILi192EEEEEELi128ENS_6half_tEfNS_4arch4Sm90ELb0ELb1ELb1ELb1ELb0ELb1ELb0ELb1ELb1ELb1ELb0ELb0EEENS1_21CollectiveEpilogueFwdINS6_IJSA_SA_SB_EEES9_SE_SG_Li256ELb1ELb1ELb0ELb0EEENS1_36VarlenDynamicPersistentTileSchedulerILi128ELi96ELi256ELi128ELb0ELb1ELb1ELb1ELb0ELb1EEEEEEEEEvNT_6ParamsE,@function
        .size           _ZN7cutlass13device_kernelIN5flash11enable_sm90INS1_16FlashAttnFwdSm90INS1_25CollectiveMainloopFwdSm90ILi2EN4cute5tupleIJNS5_1CILi1EEES8_S8_EEENS6_IJNS7_ILi128EEENS7_ILi96EEENS7_ILi192EEEEEELi128ENS_6half_tEfNS_4arch4Sm90ELb0ELb1ELb1ELb1ELb0ELb1ELb0ELb1ELb1ELb1ELb0ELb0EEENS1_21CollectiveEpilogueFwdINS6_IJSA_SA_SB_EEES9_SE_SG_Li256ELb1ELb1ELb0ELb0EEENS1_36VarlenDynamicPersistentTileSchedulerILi128ELi96ELi256ELi128ELb0ELb1ELb1ELb1ELb0ELb1EEEEEEEEEvNT_6ParamsE,(.L_x_16 - _ZN7cutlass13device_kernelIN5flash11enable_sm90INS1_16FlashAttnFwdSm90INS1_25CollectiveMainloopFwdSm90ILi2EN4cute5tupleIJNS5_1CILi1EEES8_S8_EEENS6_IJNS7_ILi128EEENS7_ILi96EEENS7_ILi192EEEEEELi128ENS_6half_tEfNS_4arch4Sm90ELb0ELb1ELb1ELb1ELb0ELb1ELb0ELb1ELb1ELb1ELb0ELb0EEENS1_21CollectiveEpilogueFwdINS6_IJSA_SA_SB_EEES9_SE_SG_Li256ELb1ELb1ELb0ELb0EEENS1_36VarlenDynamicPersistentTileSchedulerILi128ELi96ELi256ELi128ELb0ELb1ELb1ELb1ELb0ELb1EEEEEEEEEvNT_6ParamsE)
        .other          _ZN7cutlass13device_kernelIN5flash11enable_sm90INS1_16FlashAttnFwdSm90INS1_25CollectiveMainloopFwdSm90ILi2EN4cute5tupleIJNS5_1CILi1EEES8_S8_EEENS6_IJNS7_ILi128EEENS7_ILi96EEENS7_ILi192EEEEEELi128ENS_6half_tEfNS_4arch4Sm90ELb0ELb1ELb1ELb1ELb0ELb1ELb0ELb1ELb1ELb1ELb0ELb0EEENS1_21CollectiveEpilogueFwdINS6_IJSA_SA_SB_EEES9_SE_SG_Li256ELb1ELb1ELb0ELb0EEENS1_36VarlenDynamicPersistentTileSchedulerILi128ELi96ELi256ELi128ELb0ELb1ELb1ELb1ELb0ELb1EEEEEEEEEvNT_6ParamsE,@"STO_CUDA_ENTRY STV_DEFAULT"
_ZN7cutlass13device_kernelIN5flash11enable_sm90INS1_16FlashAttnFwdSm90INS1_25CollectiveMainloopFwdSm90ILi2EN4cute5tupleIJNS5_1CILi1EEES8_S8_EEENS6_IJNS7_ILi128EEENS7_ILi96EEENS7_ILi192EEEEEELi128ENS_6half_tEfNS_4arch4Sm90ELb0ELb1ELb1ELb1ELb0ELb1ELb0ELb1ELb1ELb1ELb0ELb0EEENS1_21CollectiveEpilogueFwdINS6_IJSA_SA_SB_EEES9_SE_SG_Li256ELb1ELb1ELb0ELb0EEENS1_36VarlenDynamicPersistentTileSchedulerILi128ELi96ELi256ELi128ELb0ELb1ELb1ELb1ELb0ELb1EEEEEEEEEvNT_6ParamsE:
[----:B------:R-:W-:Y:S01]  /*0000*/  LDC R1, c[0x0][0x37c] ;  /* 0x0000df00ff017b82 */ /* 0x000fe20000000800 */
[----:B------:R-:W-:Y:S05]  /*0010*/  EXIT ;  /* 0x000000000000794d */ /* 0x000fea0003800000 */
.L_x_6:
        /* <DEDUP_REMOVED lines=14> */
.L_x_16:


//--------------------- .text._ZN7cutlass13device_kernelIN5flash11enable_sm90INS1_16FlashAttnFwdSm90INS1_25CollectiveMainloopFwdSm90ILi2EN4cute5tupleIJNS5_1CILi1EEES8_S8_EEENS6_IJNS7_ILi128EEESA_NS7_ILi192EEEEEELi128ENS_6half_tEfNS_4arch4Sm90ELb1ELb0ELb1ELb0ELb0ELb0ELb0ELb1ELb1ELb1ELb0ELb0EEENS1_21CollectiveEpilogueFwdINS6_IJSA_SA_SA_EEES9_SD_SF_Li256ELb0ELb1ELb0ELb0EEENS1_30DynamicPersistentTileSchedulerILi256ELi128ELb0ELb1ELb1EEEEEEEEEvNT_6ParamsE --------------------------
	.section	.text._ZN7cutlass13device_kernelIN5flash11enable_sm90INS1_16FlashAttnFwdSm90INS1_25CollectiveMainloopFwdSm90ILi2EN4cute5tupleIJNS5_1CILi1EEES8_S8_EEENS6_IJNS7_ILi128EEESA_NS7_ILi192EEEEEELi128ENS_6half_tEfNS_4arch4Sm90ELb1ELb0ELb1ELb0ELb0ELb0ELb0ELb1ELb1ELb1ELb0ELb0EEENS1_21CollectiveEpilogueFwdINS6_IJSA_SA_SA_EEES9_SD_SF_Li256ELb0ELb1ELb0ELb0EEENS1_30DynamicPersistentTileSchedulerILi256ELi128ELb0ELb1ELb1EEEEEEEEEvNT_6ParamsE,"ax",@progbits
	.align	128
.text._ZN7cutlass13device_kernelIN5flash11enable_sm90INS1_16FlashAttnFwdSm90INS1_25CollectiveMainloopFwdSm90ILi2EN4cute5tupleIJNS5_1CILi1EEES8_S8_EEENS6_IJNS7_ILi128EEESA_NS7_ILi192EEEEEELi128ENS_6half_tEfNS_4arch4Sm90ELb1ELb0ELb1ELb0ELb0ELb0ELb0ELb1ELb1ELb1ELb0ELb0EEENS1_21CollectiveEpilogueFwdINS6_IJSA_SA_SA_EEES9_SD_SF_Li256ELb0ELb1ELb0ELb0EEENS1_30DynamicPersistentTileSchedulerILi256ELi128ELb0ELb1ELb1EEEEEEEEEvNT_6ParamsE:
        .type           _ZN7cutlass13device_kernelIN5flash11enable_sm90INS1_16FlashAttnFwdSm90INS1_25CollectiveMainloopFwdSm90ILi2EN4cute5tupleIJNS5_1CILi1EEES8_S8_EEENS6_IJNS7_ILi128EEESA_NS7_ILi192EEEEEELi128ENS_6half_tEfNS_4arch4Sm90ELb1ELb0ELb1ELb0ELb0ELb0ELb0ELb1ELb1ELb1ELb0ELb0EEENS1_21CollectiveEpilogueFwdINS6_IJSA_SA_SA_EEES9_SD_SF_Li256ELb0ELb1ELb0ELb0EEENS1_30DynamicPersistentTileSchedulerILi256ELi128ELb0ELb1ELb1EEEEEEEEEvNT_6ParamsE,@function
        .size           _ZN7cutlass13device_kernelIN5flash11enable_sm90INS1_16FlashAttnFwdSm90INS1_25CollectiveMainloopFwdSm90ILi2EN4cute5tupleIJNS5_1CILi1EEES8_S8_EEENS6_IJNS7_ILi128EEESA_NS7_ILi192EEEEEELi128ENS_6half_tEfNS_4arch4Sm90ELb1ELb0ELb1ELb0ELb0ELb0ELb0ELb1ELb1ELb1ELb0ELb0EEENS1_21CollectiveEpilogueFwdINS6_IJSA_SA_SA_EEES9_SD_SF_Li256ELb0ELb1ELb0ELb0EEENS1_30DynamicPersistentTileSchedulerILi256ELi128ELb0ELb1ELb1EEEEEEEEEvNT_6ParamsE,(.L_x_17 - _ZN7cutlass13device_kernelIN5flash11enable_sm90INS1_16FlashAttnFwdSm90INS1_25CollectiveMainloopFwdSm90ILi2EN4cute5tupleIJNS5_1CILi1EEES8_S8_EEENS6_IJNS7_ILi128EEESA_NS7_ILi192EEEEEELi128ENS_6half_tEfNS_4arch4Sm90ELb1ELb0ELb1ELb0ELb0ELb0ELb0ELb1ELb1ELb1ELb0ELb0EEENS1_21CollectiveEpilogueFwdINS6_IJSA_SA_SA_EEES9_SD_SF_Li256ELb0ELb1ELb0ELb0EEENS1_30DynamicPersistentTileSchedulerILi256ELi128ELb0ELb1ELb1EEEEEEEEEvNT_6ParamsE)
        .other          _ZN7cutlass13device_kernelIN5flash11enable_sm90INS1_16FlashAttnFwdSm90INS1_25CollectiveMainloopFwdSm90ILi2EN4cute5tupleIJNS5_1CILi1EEES8_S8_EEENS6_IJNS7_ILi128EEESA_NS7_ILi192EEEEEELi128ENS_6half_tEfNS_4arch4Sm90ELb1ELb0ELb1ELb0ELb0ELb0ELb0ELb1ELb1ELb1ELb0ELb0EEENS1_21CollectiveEpilogueFwdINS6_IJSA_SA_SA_EEES9_SD_SF_Li256ELb0ELb1ELb0ELb0EEENS1_30DynamicPersistentTileSchedulerILi256ELi128ELb0ELb1ELb1EEEEEEEEEvNT_6ParamsE,@"STO_CUDA_ENTRY STV_DEFAULT"
_ZN7cutlass13device_kernelIN5flash11enable_sm90INS1_16FlashAttnFwdSm90INS1_25CollectiveMainloopFwdSm90ILi2EN4cute5tupleIJNS5_1CILi1EEES8_S8_EEENS6_IJNS7_ILi128EEESA_NS7_ILi192EEEEEELi128ENS_6half_tEfNS_4arch4Sm90ELb1ELb0ELb1ELb0ELb0ELb0ELb0ELb1ELb1ELb1ELb0ELb0EEENS1_21CollectiveEpilogueFwdINS6_IJSA_SA_SA_EEES9_SD_SF_Li256ELb0ELb1ELb0ELb0EEENS1_30DynamicPersistentTileSchedulerILi256ELi128ELb0ELb1ELb1EEEEEEEEEvNT_6ParamsE:
[----:B------:R-:W-:Y:S01]  /*0000*/  LDC R1, c[0x0][0x37c] ;  /* 0x0000df00ff017b82 */ /* 0x000fe20000000800 */
[----:B------:R-:W-:Y:S05]  /*0010*/  EXIT ;  /* 0x000000000000794d */ /* 0x000fea0003800000 */
.L_x_7:
        /* <DEDUP_REMOVED lines=14> */
.L_x_17:


//--------------------- .text._ZN7cutlass13device_kernelIN5flash11enable_sm90INS1_16FlashAttnFwdSm90INS1_25CollectiveMainloopFwdSm90ILi2EN4cute5tupleIJNS5_1CILi1EEES8_S8_EEENS6_IJNS7_ILi128EEESA_NS7_ILi192EEEEEELi128ENS_6half_tEfNS_4arch4Sm90ELb1ELb0ELb1ELb1ELb0ELb0ELb0ELb1ELb1ELb1ELb0ELb0EEENS1_21CollectiveEpilogueFwdINS6_IJSA_SA_SA_EEES9_SD_SF_Li256ELb1ELb1ELb0ELb0EEENS1_36VarlenDynamicPersistentTileSchedulerILi128ELi128ELi256ELi128ELb0ELb1ELb1ELb1ELb1ELb1EEEEEEEEEvNT_6ParamsE --------------------------
	.section	.text._ZN7cutlass13device_kernelIN5flash11enable_sm90INS1_16FlashAttnFwdSm90INS1_25CollectiveMainloopFwdSm90ILi2EN4cute5tupleIJNS5_1CILi1EEES8_S8_EEENS6_IJNS7_ILi128EEESA_NS7_ILi192EEEEEELi128ENS_6half_tEfNS_4arch4Sm90ELb1ELb0ELb1ELb1ELb0ELb0ELb0ELb1ELb1ELb1ELb0ELb0EEENS1_21CollectiveEpilogueFwdINS6_IJSA_SA_SA_EEES9_SD_SF_Li256ELb1ELb1ELb0ELb0EEENS1_36VarlenDynamicPersistentTileSchedulerILi128ELi128ELi256ELi128ELb0ELb1ELb1ELb1ELb1ELb1EEEEEEEEEvNT_6ParamsE,"ax",@progbits
	.align	128
.text._ZN7cutlass13device_kernelIN5flash11enable_sm90INS1_16FlashAttnFwdSm90INS1_25CollectiveMainloopFwdSm90ILi2EN4cute5tupleIJNS5_1CILi1EEES8_S8_EEENS6_IJNS7_ILi128EEESA_NS7_ILi192EEEEEELi128ENS_6half_tEfNS_4arch4Sm90ELb1ELb0ELb1ELb1ELb0ELb0ELb0ELb1ELb1ELb1ELb0ELb0EEENS1_21CollectiveEpilogueFwdINS6_IJSA_SA_SA_EEES9_SD_SF_Li256ELb1ELb1ELb0ELb0EEENS1_36VarlenDynamicPersistentTileSchedulerILi128ELi128ELi256ELi128ELb0ELb1ELb1ELb1ELb1ELb1EEEEEEEEEvNT_6ParamsE:
        .type           _ZN7cutlass13device_kernelIN5flash11enable_sm90INS1_16FlashAttnFwdSm90INS1_25CollectiveMainloopFwdSm90ILi2EN4cute5tupleIJNS5_1CILi1EEES8_S8_EEENS6_IJNS7_ILi128EEESA_NS7_ILi192EEEEEELi128ENS_6half_tEfNS_4arch4Sm90ELb1ELb0ELb1ELb1ELb0ELb0ELb0ELb1ELb1ELb1ELb0ELb0EEENS1_21CollectiveEpilogueFwdINS6_IJSA_SA_SA_EEES9_SD_SF_Li256ELb1ELb1ELb0ELb0EEENS1_36VarlenDynamicPersistentTileSchedulerILi128ELi128ELi256ELi128ELb0ELb1ELb1ELb1ELb1ELb1EEEEEEEEEvNT_6ParamsE,@function
        .size           _ZN7cutlass13device_kernelIN5flash11enable_sm90INS1_16FlashAttnFwdSm90INS1_25CollectiveMainloopFwdSm90ILi2EN4cute5tupleIJNS5_1CILi1EEES8_S8_EEENS6_IJNS7_ILi128EEESA_NS7_ILi192EEEEEELi128ENS_6half_tEfNS_4arch4Sm90ELb1ELb0ELb1ELb1ELb0ELb0ELb0ELb1ELb1ELb1ELb0ELb0EEENS1_21CollectiveEpilogueFwdINS6_IJSA_SA_SA_EEES9_SD_SF_Li256ELb1ELb1ELb0ELb0EEENS1_36VarlenDynamicPersistentTileSchedulerILi128ELi128ELi256ELi128ELb0ELb1ELb1ELb1ELb1ELb1EEEEEEEEEvNT_6ParamsE,(.L_x_18 - _ZN7cutlass13device_kernelIN5flash11enable_sm90INS1_16FlashAttnFwdSm90INS1_25CollectiveMainloopFwdSm90ILi2EN4cute5tupleIJNS5_1CILi1EEES8_S8_EEENS6_IJNS7_ILi128EEESA_NS7_ILi192EEEEEELi128ENS_6half_tEfNS_4arch4Sm90ELb1ELb0ELb1ELb1ELb0ELb0ELb0ELb1ELb1ELb1ELb0ELb0EEENS1_21CollectiveEpilogueFwdINS6_IJSA_SA_SA_EEES9_SD_SF_Li256ELb1ELb1ELb0ELb0EEENS1_36VarlenDynamicPersistentTileSchedulerILi128ELi128ELi256ELi128ELb0ELb1ELb1ELb1ELb1ELb1EEEEEEEEEvNT_6ParamsE)
        .other          _ZN7cutlass13device_kernelIN5flash11enable_sm90INS1_16FlashAttnFwdSm90INS1_25CollectiveMainloopFwdSm90ILi2EN4cute5tupleIJNS5_1CILi1EEES8_S8_EEENS6_IJNS7_ILi128EEESA_NS7_ILi192EEEEEELi128ENS_6half_tEfNS_4arch4Sm90ELb1ELb0ELb1ELb1ELb0ELb0ELb0ELb1ELb1ELb1ELb0ELb0EEENS1_21CollectiveEpilogueFwdINS6_IJSA_SA_SA_EEES9_SD_SF_Li256ELb1ELb1ELb0ELb0EEENS1_36VarlenDynamicPersistentTileSchedulerILi128ELi128ELi256ELi128ELb0ELb1ELb1ELb1ELb1ELb1EEEEEEEEEvNT_6ParamsE,@"STO_CUDA_ENTRY STV_DEFAULT"
_ZN7cutlass13device_kernelIN5flash11enable_sm90INS1_16FlashAttnFwdSm90INS1_25CollectiveMainloopFwdSm90ILi2EN4cute5tupleIJNS5_1CILi1EEES8_S8_EEENS6_IJNS7_ILi128EEESA_NS7_ILi192EEEEEELi128ENS_6half_tEfNS_4arch4Sm90ELb1ELb0ELb1ELb1ELb0ELb0ELb0ELb1ELb1ELb1ELb0ELb0EEENS1_21CollectiveEpilogueFwdINS6_IJSA_SA_SA_EEES9_SD_SF_Li256ELb1ELb1ELb0ELb0EEENS1_36VarlenDynamicPersistentTileSchedulerILi128ELi128ELi256ELi128ELb0ELb1ELb1ELb1ELb1ELb1EEEEEEEEEvNT_6ParamsE:
[----:B------:R-:W-:Y:S01]  /*0000*/  LDC R1, c[0x0][0x37c] ;  /* 0x0000df00ff017b82 */ /* 0x000fe20000000800 */
[----:B------:R-:W-:Y:S05]  /*0010*/  EXIT ;  /* 0x000000000000794d */ /* 0x000fea0003800000 */
.L_x_8:
        /* <DEDUP_REMOVED lines=14> */
.L_x_18:


//--------------------- .text._ZN7cutlass13device_kernelIN5flash11enable_sm90INS1_16FlashAttnFwdSm90INS1_25CollectiveMainloopFwdSm90ILi2EN4cute5tupleIJNS5_1CILi1EEES8_S8_EEENS6_IJNS7_ILi128EEESA_NS7_ILi192EEEEEELi128ENS_6half_tEfNS_4arch4Sm90ELb1ELb0ELb1ELb1ELb0ELb1ELb0ELb1ELb1ELb1ELb0ELb0EEENS1_21CollectiveEpilogueFwdINS6_IJSA_SA_SA_EEES9_SD_SF_Li256ELb1ELb1ELb0ELb0EEENS1_36VarlenDynamicPersistentTileSchedulerILi128ELi128ELi256ELi128ELb0ELb1ELb1ELb1ELb1ELb1EEEEEEEEEvNT_6ParamsE --------------------------
	.section	.text._ZN7cutlass13device_kernelIN5flash11enable_sm90INS1_16FlashAttnFwdSm90INS1_25CollectiveMainloopFwdSm90ILi2EN4cute5tupleIJNS5_1CILi1EEES8_S8_EEENS6_IJNS7_ILi128EEESA_NS7_ILi192EEEEEELi128ENS_6half_tEfNS_4arch4Sm90ELb1ELb0ELb1ELb1ELb0ELb1ELb0ELb1ELb1ELb1ELb0ELb0EEENS1_21CollectiveEpilogueFwdINS6_IJSA_SA_SA_EEES9_SD_SF_Li256ELb1ELb1ELb0ELb0EEENS1_36VarlenDynamicPersistentTileSchedulerILi128ELi128ELi256ELi128ELb0ELb1ELb1ELb1ELb1ELb1EEEEEEEEEvNT_6ParamsE,"ax",@progbits
	.align	128
.text._ZN7cutlass13device_kernelIN5flash11enable_sm90INS1_16FlashAttnFwdSm90INS1_25CollectiveMainloopFwdSm90ILi2EN4cute5tupleIJNS5_1CILi1EEES8_S8_EEENS6_IJNS7_ILi128EEESA_NS7_ILi192EEEEEELi128ENS_6half_tEfNS_4arch4Sm90ELb1ELb0ELb1ELb1ELb0ELb1ELb0ELb1ELb1ELb1ELb0ELb0EEENS1_21CollectiveEpilogueFwdINS6_IJSA_SA_SA_EEES9_SD_SF_Li256ELb1ELb1ELb0ELb0EEENS1_36VarlenDynamicPersistentTileSchedulerILi128ELi128ELi256ELi128ELb0ELb1ELb1ELb1ELb1ELb1EEEEEEEEEvNT_6ParamsE:
        .type           _ZN7cutlass13device_kernelIN5flash11enable_sm90INS1_16FlashAttnFwdSm90INS1_25CollectiveMainloopFwdSm90ILi2EN4cute5tupleIJNS5_1CILi1EEES8_S8_EEENS6_IJNS7_ILi128EEESA_NS7_ILi192EEEEEELi128ENS_6half_tEfNS_4arch4Sm90ELb1ELb0ELb1ELb1ELb0ELb1ELb0ELb1ELb1ELb1ELb0ELb0EEENS1_21CollectiveEpilogueFwdINS6_IJSA_SA_SA_EEES9_SD_SF_Li256ELb1ELb1ELb0ELb0EEENS1_36VarlenDynamicPersistentTileSchedulerILi128ELi128ELi256ELi128ELb0ELb1ELb1ELb1ELb1ELb1EEEEEEEEEvNT_6ParamsE,@function
        .size           _ZN7cutlass13device_kernelIN5flash11enable_sm90INS1_16FlashAttnFwdSm90INS1_25CollectiveMainloopFwdSm90ILi2EN4cute5tupleIJNS5_1CILi1EEES8_S8_EEENS6_IJNS7_ILi128EEESA_NS7_ILi192EEEEEELi128ENS_6half_tEfNS_4arch4Sm90ELb1ELb0ELb1ELb1ELb0ELb1ELb0ELb1ELb1ELb1ELb0ELb0EEENS1_21CollectiveEpilogueFwdINS6_IJSA_SA_SA_EEES9_SD_SF_Li256ELb1ELb1ELb0ELb0EEENS1_36VarlenDynamicPersistentTileSchedulerILi128ELi128ELi256ELi128ELb0ELb1ELb1ELb1ELb1ELb1EEEEEEEEEvNT_6ParamsE,(.L_x_19 - _ZN7cutlass13device_kernelIN5flash11enable_sm90INS1_16FlashAttnFwdSm90INS1_25CollectiveMainloopFwdSm90ILi2EN4cute5tupleIJNS5_1CILi1EEES8_S8_EEENS6_IJNS7_ILi128EEESA_NS7_ILi192EEEEEELi128ENS_6half_tEfNS_4arch4Sm90ELb1ELb0ELb1ELb1ELb0ELb1ELb0ELb1ELb1ELb1ELb0ELb0EEENS1_21CollectiveEpilogueFwdINS6_IJSA_SA_SA_EEES9_SD_SF_Li256ELb1ELb1ELb0ELb0EEENS1_36VarlenDynamicPersistentTileSchedulerILi128ELi128ELi256ELi128ELb0ELb1ELb1ELb1ELb1ELb1EEEEEEEEEvNT_6ParamsE)
        .other          _ZN7cutlass13device_kernelIN5flash11enable_sm90INS1_16FlashAttnFwdSm90INS1_25CollectiveMainloopFwdSm90ILi2EN4cute5tupleIJNS5_1CILi1EEES8_S8_EEENS6_IJNS7_ILi128EEESA_NS7_ILi192EEEEEELi128ENS_6half_tEfNS_4arch4Sm90ELb1ELb0ELb1ELb1ELb0ELb1ELb0ELb1ELb1ELb1ELb0ELb0EEENS1_21CollectiveEpilogueFwdINS6_IJSA_SA_SA_EEES9_SD_SF_Li256ELb1ELb1ELb0ELb0EEENS1_36VarlenDynamicPersistentTileSchedulerILi128ELi128ELi256ELi128ELb0ELb1ELb1ELb1ELb1ELb1EEEEEEEEEvNT_6ParamsE,@"STO_CUDA_ENTRY STV_DEFAULT"
_ZN7cutlass13device_kernelIN5flash11enable_sm90INS1_16FlashAttnFwdSm90INS1_25CollectiveMainloopFwdSm90ILi2EN4cute5tupleIJNS5_1CILi1EEES8_S8_EEENS6_IJNS7_ILi128EEESA_NS7_ILi192EEEEEELi128ENS_6half_tEfNS_4arch4Sm90ELb1ELb0ELb1ELb1ELb0ELb1ELb0ELb1ELb1ELb1ELb0ELb0EEENS1_21CollectiveEpilogueFwdINS6_IJSA_SA_SA_EEES9_SD_SF_Li256ELb1ELb1ELb0ELb0EEENS1_36VarlenDynamicPersistentTileSchedulerILi128ELi128ELi256ELi128ELb0ELb1ELb1ELb1ELb1ELb1EEEEEEEEEvNT_6ParamsE:
[----:B------:R-:W-:Y:S01]  /*0000*/  LDC R1, c[0x0][0x37c] ;  /* 0x0000df00ff017b82 */ /* 0x000fe20000000800 */
[----:B------:R-:W-:Y:S05]  /*0010*/  EXIT ;  /* 0x000000000000794d */ /* 0x000fea0003800000 */
.L_x_9:
        /* <DEDUP_REMOVED lines=14> */
.L_x_19:


//--------------------- .nv.shared.reserved.0     --------------------------
	.section	.nv.shared.reserved.0,"aw",@nobits
	.weak		__nv_reservedSMEM_offset_0_alias
	.size		__nv_reservedSMEM_offset_0_alias, 0, 64
	.other		__nv_reservedSMEM_offset_0_alias,@"STO_CUDA_RESERVED_SHARED STV_DEFAULT"
__nv_reservedSMEM_offset_0_alias:
	.zero		0
	.zero		64


//--------------------- .nv.global                --------------------------
	.section	.nv.global,"aw",@nobits
.nv.global:
	.type		_ZN86_INTERNAL_5a87fb58_50_flash_fwd_hdim192_128_fp16_softcap_packgqa_sm90_cu_49158569_31324cute1_E,@object
	.size		_ZN86_INTERNAL_5a87fb58_50_flash_fwd_hdim192_128_fp16_softcap_packgqa_sm90_cu_49158569_31324cute1_E,(_ZN86_INTERNAL_5a87fb58_50_flash_fwd_hdim192_128_fp16_softcap_packgqa_sm90_cu_49158569_31324cuda3std3__45__cpo6cbeginE - _ZN86_INTERNAL_5a87fb58_50_flash_fwd_hdim192_128_fp16_softcap_packgqa_sm90_cu_49158569_31324cute1_E)
_ZN86_INTERNAL_5a87fb58_50_flash_fwd_hdim192_128_fp16_softcap_packgqa_sm90_cu_49158569_31324cute1_E:
	.zero		1
	.type		_ZN86_INTERNAL_5a87fb58_50_flash_fwd_hdim192_128_fp16_softcap_packgqa_sm90_cu_49158569_31324cuda3std3__45__cpo6cbeginE,@object
	.size		_ZN86_INTERNAL_5a87fb58_50_flash_fwd_hdim192_128_fp16_softcap_packgqa_sm90_cu_49158569_31324cuda3std3__45__cpo6cbeginE,(_ZN86_INTERNAL_5a87fb58_50_flash_fwd_hdim192_128_fp16_softcap_packgqa_sm90_cu_49158569_31324cuda3std3__48in_placeE - _ZN86_INTERNAL_5a87fb58_50_flash_fwd_hdim192_128_fp16_softcap_packgqa_sm90_cu_49158569_31324cuda3std3__45__cpo6cbeginE)
_ZN86_INTERNAL_5a87fb58_50_flash_fwd_hdim192_128_fp16_softcap_packgqa_sm90_cu_49158569_31324cuda3std3__45__cpo6cbeginE:
	.zero		1
	.type		_ZN86_INTERNAL_5a87fb58_50_flash_fwd_hdim192_128_fp16_softcap_packgqa_sm90_cu_49158569_31324cuda3std3__48in_placeE,@object
	.size		_ZN86_INTERNAL_5a87fb58_50_flash_fwd_hdim192_128_fp16_softcap_packgqa_sm90_cu_49158569_31324cuda3std3__48in_placeE,(_ZN86_INTERNAL_5a87fb58_50_flash_fwd_hdim192_128_fp16_softcap_packgqa_sm90_cu_49158569_31324cuda3std6ranges3__45__cpo9iter_moveE - _ZN86_INTERNAL_5a87fb58_50_flash_fwd_hdim192_128_fp16_softcap_packgqa_sm90_cu_49158569_31324cuda3std3__48in_placeE)
_ZN86_INTERNAL_5a87fb58_50_flash_fwd_hdim192_128_fp16_softcap_packgqa_sm90_cu_49158569_31324cuda3std3__48in_placeE:
	.zero		1
	.type		_ZN86_INTERNAL_5a87fb58_50_flash_fwd_hdim192_128_fp16_softcap_packgqa_sm90_cu_49158569_31324cuda3std6ranges3__45__cpo9iter_moveE,@object
	.size		_ZN86_INTERNAL_5a87fb58_50_flash_fwd_hdim192_128_fp16_softcap_packgqa_sm90_cu_49158569_31324cuda3std6ranges3__45__cpo9iter_moveE,(_ZN86_INTERNAL_5a87fb58_50_flash_fwd_hdim192_128_fp16_softcap_packgqa_sm90_cu_49158569_31324cuda3std3__45__cpo5beginE - _ZN86_INTERNAL_5a87fb58_50_flash_fwd_hdim192_128_fp16_softcap_packgqa_sm90_cu_49158569_31324cuda3std6ranges3__45__cpo9iter_moveE)
_ZN86_INTERNAL_5a87fb58_50_flash_fwd_hdim192_128_fp16_softcap_packgqa_sm90_cu_49158569_31324cuda3std6ranges3__45__cpo9iter_moveE:
	.zero		1
	.type		_ZN86_INTERNAL_5a87fb58_50_flash_fwd_hdim192_128_fp16_softcap_packgqa_sm90_cu_49158569_31324cuda3std3__45__cpo5beginE,@object
	.size		_ZN86_INTERNAL_5a87fb58_50_flash_fwd_hdim192_128_fp16_softcap_packgqa_sm90_cu_49158569_31324cuda3std3__45__cpo5beginE,(_ZN86_INTERNAL_5a87fb58_50_flash_fwd_hdim192_128_fp16_softcap_packgqa_sm90_cu_49158569_31324cuda3std3__488_GLOBAL__N__5a87fb58_50_flash_fwd_hdim192_128_fp16_softcap_packgqa_sm90_cu_49158569_31326ignoreE - _ZN86_INTERNAL_5a87fb58_50_flash_fwd_hdim192_128_fp16_softcap_packgqa_sm90_cu_49158569_31324cuda3std3__45__cpo5beginE)
_ZN86_INTERNAL_5a87fb58_50_flash_fwd_hdim192_128_fp16_softcap_packgqa_sm90_cu_49158569_31324cuda3std3__45__cpo5beginE:
	.zero		1
	.type		_ZN86_INTERNAL_5a87fb58_50_flash_fwd_hdim192_128_fp16_softcap_packgqa_sm90_cu_49158569_31324cuda3std3__488_GLOBAL__N__5a87fb58_50_flash_fwd_hdim192_128_fp16_softcap_packgqa_sm90_cu_49158569_31326ignoreE,@object
	.size		_ZN86_INTERNAL_5a87fb58_50_flash_fwd_hdim192_128_fp16_softcap_packgqa_sm90_cu_49158569_31324cuda3std3__488_GLOBAL__N__5a87fb58_50_flash_fwd_hdim192_128_fp16_softcap_packgqa_sm90_cu_49158569_31326ignoreE,(_ZN86_INTERNAL_5a87fb58_50_flash_fwd_hdim192_128_fp16_softcap_packgqa_sm90_cu_49158569_31324cute7productE - _ZN86_INTERNAL_5a87fb58_50_flash_fwd_hdim192_128_fp16_softcap_packgqa_sm90_cu_49158569_31324cuda3std3__488_GLOBAL__N__5a87fb58_50_flash_fwd_hdim192_128_fp16_softcap_packgqa_sm90_cu_49158569_31326ignoreE)
_ZN86_INTERNAL_5a87fb58_50_flash_fwd_hdim192_128_fp16_softcap_packgqa_sm90_cu_49158569_31324cuda3std3__488_GLOBAL__N__5a87fb58_50_flash_fwd_hdim192_128_fp16_softcap_packgqa_sm90_cu_49158569_31326ignoreE:
	.zero		1
	.type		_ZN86_INTERNAL_5a87fb58_50_flash_fwd_hdim192_128_fp16_softcap_packgqa_sm90_cu_49158569_31324cute7productE,@object
	.size		_ZN86_INTERNAL_5a87fb58_50_flash_fwd_hdim192_128_fp16_softcap_packgqa_sm90_cu_49158569_31324cute7productE,(_ZN86_INTERNAL_5a87fb58_50_flash_fwd_hdim192_128_fp16_softcap_packgqa_sm90_cu_49158569_31324cuda3std3__45__cpo3endE - _ZN86_INTERNAL_5a87fb58_50_flash_fwd_hdim192_128_fp16_softcap_packgqa_sm90_cu_49158569_31324cute7productE)
_ZN86_INTERNAL_5a87fb58_50_flash_fwd_hdim192_128_fp16_softcap_packgqa_sm90_cu_49158569_31324cute7productE:
	.zero		1
	.type		_ZN86_INTERNAL_5a87fb58_50_flash_fwd_hdim192_128_fp16_softcap_packgqa_sm90_cu_49158569_31324cuda3std3__45__cpo3endE,@object
	.size		_ZN86_INTERNAL_5a87fb58_50_flash_fwd_hdim192_128_fp16_softcap_packgqa_sm90_cu_49158569_31324cuda3std3__45__cpo3endE,(_ZN86_INTERNAL_5a87fb58_50_flash_fwd_hdim192_128_fp16_softcap_packgqa_sm90_cu_49158569_31324cuda3std3__419piecewise_constructE - _ZN86_INTERNAL_5a87fb58_50_flash_fwd_hdim192_128_fp16_softcap_packgqa_sm90_cu_49158569_31324cuda3std3__45__cpo3endE)
_ZN86_INTERNAL_5a87fb58_50_flash_fwd_hdim192_128_fp16_softcap_packgqa_sm90_cu_49158569_31324cuda3std3__45__cpo3endE:
	.zero		1
	.type		_ZN86_INTERNAL_5a87fb58_50_flash_fwd_hdim192_128_fp16_softcap_packgqa_sm90_cu_49158569_31324cuda3std3__419piecewise_constructE,@object
	.size		_ZN86_INTERNAL_5a87fb58_50_flash_fwd_hdim192_128_fp16_softcap_packgqa_sm90_cu_49158569_31324cuda3std3__419piecewise_constructE,(_ZN86_INTERNAL_5a87fb58_50_flash_fwd_hdim192_128_fp16_softcap_packgqa_sm90_cu_49158569_31324cuda3std3__45__cpo4cendE - _ZN86_INTERNAL_5a87fb58_50_flash_fwd_hdim192_128_fp16_softcap_packgqa_sm90_cu_49158569_31324cuda3std3__419piecewise_constructE)
_ZN86_INTERNAL_5a87fb58_50_flash_fwd_hdim192_128_fp16_softcap_packgqa_sm90_cu_49158569_31324cuda3std3__419piecewise_constructE:
	.zero		1
	.type		_ZN86_INTERNAL_5a87fb58_50_flash_fwd_hdim192_128_fp16_softcap_packgqa_sm90_cu_49158569_31324cuda3std3__45__cpo4cendE,@object
	.size		_ZN86_INTERNAL_5a87fb58_50_flash_fwd_hdim192_128_fp16_softcap_packgqa_sm90_cu_49158569_31324cuda3std3__45__cpo4cendE,(_ZN86_INTERNAL_5a87fb58_50_flash_fwd_hdim192_128_fp16_softcap_packgqa_sm90_cu_49158569_31324cuda3std6ranges3__45__cpo4swapE - _ZN86_INTERNAL_5a87fb58_50_flash_fwd_hdim192_128_fp16_softcap_packgqa_sm90_cu_49158569_31324cuda3std3__45__cpo4cendE)
_ZN86_INTERNAL_5a87fb58_50_flash_fwd_hdim192_128_fp16_softcap_packgqa_sm90_cu_49158569_31324cuda3std3__45__cpo4cendE:
	.zero		1
	.type		_ZN86_INTERNAL_5a87fb58_50_flash_fwd_hdim192_128_fp16_softcap_packgqa_sm90_cu_49158569_31324cuda3std6ranges3__45__cpo4swapE,@object
	.size		_ZN86_INTERNAL_5a87fb58_50_flash_fwd_hdim192_128_fp16_softcap_packgqa_sm90_cu_49158569_31324cuda3std6ranges3__45__cpo4swapE,(.L_7 - _ZN86_INTERNAL_5a87fb58_50_flash_fwd_hdim192_128_fp16_softcap_packgqa_sm90_cu_49158569_31324cuda3std6ranges3__45__cpo4swapE)
_ZN86_INTERNAL_5a87fb58_50_flash_fwd_hdim192_128_fp16_softcap_packgqa_sm90_cu_49158569_31324cuda3std6ranges3__45__cpo4swapE:
	.zero		1
.L_7:


//--------------------- .nv.constant0._ZN7cutlass13device_kernelIN5flash11enable_sm90INS1_16FlashAttnFwdSm90INS1_25CollectiveMainloopFwdSm90ILi2EN4cute5tupleIJNS5_1CILi1EEES8_S8_EEENS6_IJNS7_ILi128EEESA_NS7_ILi192EEEEEELi128ENS_6half_tEfNS_4arch4Sm90ELb0ELb0ELb1ELb0ELb0ELb0ELb0ELb1ELb1ELb1ELb0ELb0EEENS1_21CollectiveEpilogueFwdINS6_IJSA_SA_SA_EEES9_SD_SF_Li256ELb0ELb1ELb0ELb0EEENS1_29StaticPersistentTileSchedulerILb0EEEEEEEEEvNT_6ParamsE --------------------------
	.section	.nv.constant0._ZN7cutlass13device_kernelIN5flash11enable_sm90INS1_16FlashAttnFwdSm90INS1_25CollectiveMainloopFwdSm90ILi2EN4cute5tupleIJNS5_1CILi1EEES8_S8_EEENS6_IJNS7_ILi128EEESA_NS7_ILi192EEEEEELi128ENS_6half_tEfNS_4arch4Sm90ELb0ELb0ELb1ELb0ELb0ELb0ELb0ELb1ELb1ELb1ELb0ELb0EEENS1_21CollectiveEpilogueFwdINS6_IJSA_SA_SA_EEES9_SD_SF_Li256ELb0ELb1ELb0ELb0EEENS1_29StaticPersistentTileSchedulerILb0EEEEEEEEEvNT_6ParamsE,"a",@progbits
	.sectionflags	@""
	.align	4
.nv.constant0._ZN7cutlass13device_kernelIN5flash11enable_sm90INS1_16FlashAttnFwdSm90INS1_25CollectiveMainloopFwdSm90ILi2EN4cute5tupleIJNS5_1CILi1EEES8_S8_EEENS6_IJNS7_ILi128EEESA_NS7_ILi192EEEEEELi128ENS_6half_tEfNS_4arch4Sm90ELb0ELb0ELb1ELb0ELb0ELb0ELb0ELb1ELb1ELb1ELb0ELb0EEENS1_21CollectiveEpilogueFwdINS6_IJSA_SA_SA_EEES9_SD_SF_Li256ELb0ELb1ELb0ELb0EEENS1_29StaticPersistentTileSchedulerILb0EEEEEEEEEvNT_6ParamsE:
	.zero		3456


//--------------------- .nv.constant0._ZN7cutlass13device_kernelIN5flash11enable_sm90INS1_16FlashAttnFwdSm90INS1_25CollectiveMainloopFwdSm90ILi2EN4cute5tupleIJNS5_1CILi2EEENS7_ILi1EEES9_EEENS6_IJNS7_ILi128EEESB_NS7_ILi192EEEEEELi128ENS_6half_tEfNS_4arch4Sm90ELb0ELb0ELb1ELb0ELb0ELb0ELb0ELb1ELb1ELb1ELb0ELb0EEENS1_21CollectiveEpilogueFwdINS6_IJSB_SB_SB_EEESA_SE_SG_Li256ELb0ELb1ELb0ELb0EEENS1_29StaticPersistentTileSchedulerILb0EEEEEEEEEvNT_6ParamsE --------------------------
	.section	.nv.constant0._ZN7cutlass13device_kernelIN5flash11enable_sm90INS1_16FlashAttnFwdSm90INS1_25CollectiveMainloopFwdSm90ILi2EN4cute5tupleIJNS5_1CILi2EEENS7_ILi1EEES9_EEENS6_IJNS7_ILi128EEESB_NS7_ILi192EEEEEELi128ENS_6half_tEfNS_4arch4Sm90ELb0ELb0ELb1ELb0ELb0ELb0ELb0ELb1ELb1ELb1ELb0ELb0EEENS1_21CollectiveEpilogueFwdINS6_IJSB_SB_SB_EEESA_SE_SG_Li256ELb0ELb1ELb0ELb0EEENS1_29StaticPersistentTileSchedulerILb0EEEEEEEEEvNT_6ParamsE,"a",@progbits
	.sectionflags	@""
	.align	4
.nv.constant0._ZN7cutlass13device_kernelIN5flash11enable_sm90INS1_16FlashAttnFwdSm90INS1_25CollectiveMainloopFwdSm90ILi2EN4cute5tupleIJNS5_1CILi2EEENS7_ILi1EEES9_EEENS6_IJNS7_ILi128EEESB_NS7_ILi192EEEEEELi128ENS_6half_tEfNS_4arch4Sm90ELb0ELb0ELb1ELb0ELb0ELb0ELb0ELb1ELb1ELb1ELb0ELb0EEENS1_21CollectiveEpilogueFwdINS6_IJSB_SB_SB_EEESA_SE_SG_Li256ELb0ELb1ELb0ELb0EEENS1_29StaticPersistentTileSchedulerILb0EEEEEEEEEvNT_6ParamsE:
	.zero		3456


//--------------------- .nv.constant0._ZN7cutlass13device_kernelIN5flash11enable_sm90INS1_16FlashAttnFwdSm90INS1_25CollectiveMainloopFwdSm90ILi2EN4cute5tupleIJNS5_1CILi1EEES8_S8_EEENS6_IJNS7_ILi128EEESA_NS7_ILi192EEEEEELi128ENS_6half_tEfNS_4arch4Sm90ELb0ELb0ELb1ELb1ELb0ELb0ELb0ELb1ELb1ELb1ELb0ELb0EEENS1_21CollectiveEpilogueFwdINS6_IJSA_SA_SA_EEES9_SD_SF_Li256ELb1ELb1ELb0ELb0EEENS1_36VarlenDynamicPersistentTileSchedulerILi128ELi128ELi256ELi128ELb0ELb1ELb1ELb0ELb1ELb1EEEEEEEEEvNT_6ParamsE --------------------------
	.section	.nv.constant0._ZN7cutlass13device_kernelIN5flash11enable_sm90INS1_16FlashAttnFwdSm90INS1_25CollectiveMainloopFwdSm90ILi2EN4cute5tupleIJNS5_1CILi1EEES8_S8_EEENS6_IJNS7_ILi128EEESA_NS7_ILi192EEEEEELi128ENS_6half_tEfNS_4arch4Sm90ELb0ELb0ELb1ELb1ELb0ELb0ELb0ELb1ELb1ELb1ELb0ELb0EEENS1_21CollectiveEpilogueFwdINS6_IJSA_SA_SA_EEES9_SD_SF_Li256ELb1ELb1ELb0ELb0EEENS1_36VarlenDynamicPersistentTileSchedulerILi128ELi128ELi256ELi128ELb0ELb1ELb1ELb0ELb1ELb1EEEEEEEEEvNT_6ParamsE,"a",@progbits
	.sectionflags	@""
	.align	4
.nv.constant0._ZN7cutlass13device_kernelIN5flash11enable_sm90INS1_16FlashAttnFwdSm90INS1_25CollectiveMainloopFwdSm90ILi2EN4cute5tupleIJNS5_1CILi1EEES8_S8_EEENS6_IJNS7_ILi128EEESA_NS7_ILi192EEEEEELi128ENS_6half_tEfNS_4arch4Sm90ELb0ELb0ELb1ELb1ELb0ELb0ELb0ELb1ELb1ELb1ELb0ELb0EEENS1_21CollectiveEpilogueFwdINS6_IJSA_SA_SA_EEES9_SD_SF_Li256ELb1ELb1ELb0ELb0EEENS1_36VarlenDynamicPersistentTileSchedulerILi128ELi128ELi256ELi128ELb0ELb1ELb1ELb0ELb1ELb1EEEEEEEEEvNT_6ParamsE:
	.zero		3584


//--------------------- .nv.constant0._ZN7cutlass13device_kernelIN5flash11enable_sm90INS1_16FlashAttnFwdSm90INS1_25CollectiveMainloopFwdSm90ILi2EN4cute5tupleIJNS5_1CILi1EEES8_S8_EEENS6_IJNS7_ILi128EEESA_NS7_ILi192EEEEEELi128ENS_6half_tEfNS_4arch4Sm90ELb0ELb0ELb1ELb1ELb0ELb1ELb0ELb1ELb1ELb1ELb0ELb0EEENS1_21CollectiveEpilogueFwdINS6_IJSA_SA_SA_EEES9_SD_SF_Li256ELb1ELb1ELb0ELb0EEENS1_36VarlenDynamicPersistentTileSchedulerILi128ELi128ELi256ELi128ELb0ELb1ELb1ELb0ELb1ELb1EEEEEEEEEvNT_6ParamsE --------------------------
	.section	.nv.constant0._ZN7cutlass13device_kernelIN5flash11enable_sm90INS1_16FlashAttnFwdSm90INS1_25CollectiveMainloopFwdSm90ILi2EN4cute5tupleIJNS5_1CILi1EEES8_S8_EEENS6_IJNS7_ILi128EEESA_NS7_ILi192EEEEEELi128ENS_6half_tEfNS_4arch4Sm90ELb0ELb0ELb1ELb1ELb0ELb1ELb0ELb1ELb1ELb1ELb0ELb0EEENS1_21CollectiveEpilogueFwdINS6_IJSA_SA_SA_EEES9_SD_SF_Li256ELb1ELb1ELb0ELb0EEENS1_36VarlenDynamicPersistentTileSchedulerILi128ELi128ELi256ELi128ELb0ELb1ELb1ELb0ELb1ELb1EEEEEEEEEvNT_6ParamsE,"a",@progbits
	.sectionflags	@""
	.align	4
.nv.constant0._ZN7cutlass13device_kernelIN5flash11enable_sm90INS1_16FlashAttnFwdSm90INS1_25CollectiveMainloopFwdSm90ILi2EN4cute5tupleIJNS5_1CILi1EEES8_S8_EEENS6_IJNS7_ILi128EEESA_NS7_ILi192EEEEEELi128ENS_6half_tEfNS_4arch4Sm90ELb0ELb0ELb1ELb1ELb0ELb1ELb0ELb1ELb1ELb1ELb0ELb0EEENS1_21CollectiveEpilogueFwdINS6_IJSA_SA_SA_EEES9_SD_SF_Li256ELb1ELb1ELb0ELb0EEENS1_36VarlenDynamicPersistentTileSchedulerILi128ELi128ELi256ELi128ELb0ELb1ELb1ELb0ELb1ELb1EEEEEEEEEvNT_6ParamsE:
	.zero		3584


//--------------------- .nv.constant0._ZN7cutlass13device_kernelIN5flash11enable_sm90INS1_16FlashAttnFwdSm90INS1_25CollectiveMainloopFwdSm90ILi2EN4cute5tupleIJNS5_1CILi1EEES8_S8_EEENS6_IJNS7_ILi128EEENS7_ILi96EEENS7_ILi192EEEEEELi128ENS_6half_tEfNS_4arch4Sm90ELb0ELb1ELb1ELb0ELb0ELb0ELb0ELb1ELb1ELb1ELb0ELb0EEENS1_21CollectiveEpilogueFwdINS6_IJSA_SA_SB_EEES9_SE_SG_Li256ELb0ELb1ELb0ELb0EEENS1_30DynamicPersistentTileSchedulerILi256ELi128ELb0ELb1ELb1EEEEEEEEEvNT_6ParamsE --------------------------
	.section	.nv.constant0._ZN7cutlass13device_kernelIN5flash11enable_sm90INS1_16FlashAttnFwdSm90INS1_25CollectiveMainloopFwdSm90ILi2EN4cute5tupleIJNS5_1CILi1EEES8_S8_EEENS6_IJNS7_ILi128EEENS7_ILi96EEENS7_ILi192EEEEEELi128ENS_6half_tEfNS_4arch4Sm90ELb0ELb1ELb1ELb0ELb0ELb0ELb0ELb1ELb1ELb1ELb0ELb0EEENS1_21CollectiveEpilogueFwdINS6_IJSA_SA_SB_EEES9_SE_SG_Li256ELb0ELb1ELb0ELb0EEENS1_30DynamicPersistentTileSchedulerILi256ELi128ELb0ELb1ELb1EEEEEEEEEvNT_6ParamsE,"a",@progbits
	.sectionflags	@""
	.align	4
.nv.constant0._ZN7cutlass13device_kernelIN5flash11enable_sm90INS1_16FlashAttnFwdSm90INS1_25CollectiveMainloopFwdSm90ILi2EN4cute5tupleIJNS5_1CILi1EEES8_S8_EEENS6_IJNS7_ILi128EEENS7_ILi96EEENS7_ILi192EEEEEELi128ENS_6half_tEfNS_4arch4Sm90ELb0ELb1ELb1ELb0ELb0ELb0ELb0ELb1ELb1ELb1ELb0ELb0EEENS1_21CollectiveEpilogueFwdINS6_IJSA_SA_SB_EEES9_SE_SG_Li256ELb0ELb1ELb0ELb0EEENS1_30DynamicPersistentTileSchedulerILi256ELi128ELb0ELb1ELb1EEEEEEEEEvNT_6ParamsE:
	.zero		3584


//--------------------- .nv.constant0._ZN7cutlass13device_kernelIN5flash11enable_sm90INS1_16FlashAttnFwdSm90INS1_25CollectiveMainloopFwdSm90ILi2EN4cute5tupleIJNS5_1CILi1EEES8_S8_EEENS6_IJNS7_ILi128EEENS7_ILi96EEENS7_ILi192EEEEEELi128ENS_6half_tEfNS_4arch4Sm90ELb0ELb1ELb1ELb1ELb0ELb0ELb0ELb1ELb1ELb1ELb0ELb0EEENS1_21CollectiveEpilogueFwdINS6_IJSA_SA_SB_EEES9_SE_SG_Li256ELb1ELb1ELb0ELb0EEENS1_36VarlenDynamicPersistentTileSchedulerILi128ELi96ELi256ELi128ELb0ELb1ELb1ELb1ELb0ELb1EEEEEEEEEvNT_6ParamsE --------------------------
	.section	.nv.constant0._ZN7cutlass13device_kernelIN5flash11enable_sm90INS1_16FlashAttnFwdSm90INS1_25CollectiveMainloopFwdSm90ILi2EN4cute5tupleIJNS5_1CILi1EEES8_S8_EEENS6_IJNS7_ILi128EEENS7_ILi96EEENS7_ILi192EEEEEELi128ENS_6half_tEfNS_4arch4Sm90ELb0ELb1ELb1ELb1ELb0ELb0ELb0ELb1ELb1ELb1ELb0ELb0EEENS1_21CollectiveEpilogueFwdINS6_IJSA_SA_SB_EEES9_SE_SG_Li256ELb1ELb1ELb0ELb0EEENS1_36VarlenDynamicPersistentTileSchedulerILi128ELi96ELi256ELi128ELb0ELb1ELb1ELb1ELb0ELb1EEEEEEEEEvNT_6ParamsE,"a",@progbits
	.sectionflags	@""
	.align	4
.nv.constant0._ZN7cutlass13device_kernelIN5flash11enable_sm90INS1_16FlashAttnFwdSm90INS1_25CollectiveMainloopFwdSm90ILi2EN4cute5tupleIJNS5_1CILi1EEES8_S8_EEENS6_IJNS7_ILi128EEENS7_ILi96EEENS7_ILi192EEEEEELi128ENS_6half_tEfNS_4arch4Sm90ELb0ELb1ELb1ELb1ELb0ELb0ELb0ELb1ELb1ELb1ELb0ELb0EEENS1_21CollectiveEpilogueFwdINS6_IJSA_SA_SB_EEES9_SE_SG_Li256ELb1ELb1ELb0ELb0EEENS1_36VarlenDynamicPersistentTileSchedulerILi128ELi96ELi256ELi128ELb0ELb1ELb1ELb1ELb0ELb1EEEEEEEEEvNT_6ParamsE:
	.zero		3584


//--------------------- .nv.constant0._ZN7cutlass13device_kernelIN5flash11enable_sm90INS1_16FlashAttnFwdSm90INS1_25CollectiveMainloopFwdSm90ILi2EN4cute5tupleIJNS5_1CILi1EEES8_S8_EEENS6_IJNS7_ILi128EEENS7_ILi96EEENS7_ILi192EEEEEELi128ENS_6half_tEfNS_4arch4Sm90ELb0ELb1ELb1ELb1ELb0ELb1ELb0ELb1ELb1ELb1ELb0ELb0EEENS1_21CollectiveEpilogueFwdINS6_IJSA_SA_SB_EEES9_SE_SG_Li256ELb1ELb1ELb0ELb0EEENS1_36VarlenDynamicPersistentTileSchedulerILi128ELi96ELi256ELi128ELb0ELb1ELb1ELb1ELb0ELb1EEEEEEEEEvNT_6ParamsE --------------------------
	.section	.nv.constant0._ZN7cutlass13device_kernelIN5flash11enable_sm90INS1_16FlashAttnFwdSm90INS1_25CollectiveMainloopFwdSm90ILi2EN4cute5tupleIJNS5_1CILi1EEES8_S8_EEENS6_IJNS7_ILi128EEENS7_ILi96EEENS7_ILi192EEEEEELi128ENS_6half_tEfNS_4arch4Sm90ELb0ELb1ELb1ELb1ELb0ELb1ELb0ELb1ELb1ELb1ELb0ELb0EEENS1_21CollectiveEpilogueFwdINS6_IJSA_SA_SB_EEES9_SE_SG_Li256ELb1ELb1ELb0ELb0EEENS1_36VarlenDynamicPersistentTileSchedulerILi128ELi96ELi256ELi128ELb0ELb1ELb1ELb1ELb0ELb1EEEEEEEEEvNT_6ParamsE,"a",@progbits
	.sectionflags	@""
	.align	4
.nv.constant0._ZN7cutlass13device_kernelIN5flash11enable_sm90INS1_16FlashAttnFwdSm90INS1_25CollectiveMainloopFwdSm90ILi2EN4cute5tupleIJNS5_1CILi1EEES8_S8_EEENS6_IJNS7_ILi128EEENS7_ILi96EEENS7_ILi192EEEEEELi128ENS_6half_tEfNS_4arch4Sm90ELb0ELb1ELb1ELb1ELb0ELb1ELb0ELb1ELb1ELb1ELb0ELb0EEENS1_21CollectiveEpilogueFwdINS6_IJSA_SA_SB_EEES9_SE_SG_Li256ELb1ELb1ELb0ELb0EEENS1_36VarlenDynamicPersistentTileSchedulerILi128ELi96ELi256ELi128ELb0ELb1ELb1ELb1ELb0ELb1EEEEEEEEEvNT_6ParamsE:
	.zero		3584


//--------------------- .nv.constant0._ZN7cutlass13device_kernelIN5flash11enable_sm90INS1_16FlashAttnFwdSm90INS1_25CollectiveMainloopFwdSm90ILi2EN4cute5tupleIJNS5_1CILi1EEES8_S8_EEENS6_IJNS7_ILi128EEESA_NS7_ILi192EEEEEELi128ENS_6half_tEfNS_4arch4Sm90ELb1ELb0ELb1ELb0ELb0ELb0ELb0ELb1ELb1ELb1ELb0ELb0EEENS1_21CollectiveEpilogueFwdINS6_IJSA_SA_SA_EEES9_SD_SF_Li256ELb0ELb1ELb0ELb0EEENS1_30DynamicPersistentTileSchedulerILi256ELi128ELb0ELb1ELb1EEEEEEEEEvNT_6ParamsE --------------------------
	.section	.nv.constant0._ZN7cutlass13device_kernelIN5flash11enable_sm90INS1_16FlashAttnFwdSm90INS1_25CollectiveMainloopFwdSm90ILi2EN4cute5tupleIJNS5_1CILi1EEES8_S8_EEENS6_IJNS7_ILi128EEESA_NS7_ILi192EEEEEELi128ENS_6half_tEfNS_4arch4Sm90ELb1ELb0ELb1ELb0ELb0ELb0ELb0ELb1ELb1ELb1ELb0ELb0EEENS1_21CollectiveEpilogueFwdINS6_IJSA_SA_SA_EEES9_SD_SF_Li256ELb0ELb1ELb0ELb0EEENS1_30DynamicPersistentTileSchedulerILi256ELi128ELb0ELb1ELb1EEEEEEEEEvNT_6ParamsE,"a",@progbits
	.sectionflags	@""
	.align	4
.nv.constant0._ZN7cutlass13device_kernelIN5flash11enable_sm90INS1_16FlashAttnFwdSm90INS1_25CollectiveMainloopFwdSm90ILi2EN4cute5tupleIJNS5_1CILi1EEES8_S8_EEENS6_IJNS7_ILi128EEESA_NS7_ILi192EEEEEELi128ENS_6half_tEfNS_4arch4Sm90ELb1ELb0ELb1ELb0ELb0ELb0ELb0ELb1ELb1ELb1ELb0ELb0EEENS1_21CollectiveEpilogueFwdINS6_IJSA_SA_SA_EEES9_SD_SF_Li256ELb0ELb1ELb0ELb0EEENS1_30DynamicPersistentTileSchedulerILi256ELi128ELb0ELb1ELb1EEEEEEEEEvNT_6ParamsE:
	.zero		3584


//--------------------- .nv.constant0._ZN7cutlass13device_kernelIN5flash11enable_sm90INS1_16FlashAttnFwdSm90INS1_25CollectiveMainloopFwdSm90ILi2EN4cute5tupleIJNS5_1CILi1EEES8_S8_EEENS6_IJNS7_ILi128EEESA_NS7_ILi192EEEEEELi128ENS_6half_tEfNS_4arch4Sm90ELb1ELb0ELb1ELb1ELb0ELb0ELb0ELb1ELb1ELb1ELb0ELb0EEENS1_21CollectiveEpilogueFwdINS6_IJSA_SA_SA_EEES9_SD_SF_Li256ELb1ELb1ELb0ELb0EEENS1_36VarlenDynamicPersistentTileSchedulerILi128ELi128ELi256ELi128ELb0ELb1ELb1ELb1ELb1ELb1EEEEEEEEEvNT_6ParamsE --------------------------
	.section	.nv.constant0._ZN7cutlass13device_kernelIN5flash11enable_sm90INS1_16FlashAttnFwdSm90INS1_25CollectiveMainloopFwdSm90ILi2EN4cute5tupleIJNS5_1CILi1EEES8_S8_EEENS6_IJNS7_ILi128EEESA_NS7_ILi192EEEEEELi128ENS_6half_tEfNS_4arch4Sm90ELb1ELb0ELb1ELb1ELb0ELb0ELb0ELb1ELb1ELb1ELb0ELb0EEENS1_21CollectiveEpilogueFwdINS6_IJSA_SA_SA_EEES9_SD_SF_Li256ELb1ELb1ELb0ELb0EEENS1_36VarlenDynamicPersistentTileSchedulerILi128ELi128ELi256ELi128ELb0ELb1ELb1ELb1ELb1ELb1EEEEEEEEEvNT_6ParamsE,"a",@progbits
	.sectionflags	@""
	.align	4
.nv.constant0._ZN7cutlass13device_kernelIN5flash11enable_sm90INS1_16FlashAttnFwdSm90INS1_25CollectiveMainloopFwdSm90ILi2EN4cute5tupleIJNS5_1CILi1EEES8_S8_EEENS6_IJNS7_ILi128EEESA_NS7_ILi192EEEEEELi128ENS_6half_tEfNS_4arch4Sm90ELb1ELb0ELb1ELb1ELb0ELb0ELb0ELb1ELb1ELb1ELb0ELb0EEENS1_21CollectiveEpilogueFwdINS6_IJSA_SA_SA_EEES9_SD_SF_Li256ELb1ELb1ELb0ELb0EEENS1_36VarlenDynamicPersistentTileSchedulerILi128ELi128ELi256ELi128ELb0ELb1ELb1ELb1ELb1ELb1EEEEEEEEEvNT_6ParamsE:
	.zero		3584


//--------------------- .nv.constant0._ZN7cutlass13device_kernelIN5flash11enable_sm90INS1_16FlashAttnFwdSm90INS1_25CollectiveMainloopFwdSm90ILi2EN4cute5tupleIJNS5_1CILi1EEES8_S8_EEENS6_IJNS7_ILi128EEESA_NS7_ILi192EEEEEELi128ENS_6half_tEfNS_4arch4Sm90ELb1ELb0ELb1ELb1ELb0ELb1ELb0ELb1ELb1ELb1ELb0ELb0EEENS1_21CollectiveEpilogueFwdINS6_IJSA_SA_SA_EEES9_SD_SF_Li256ELb1ELb1ELb0ELb0EEENS1_36VarlenDynamicPersistentTileSchedulerILi128ELi128ELi256ELi128ELb0ELb1ELb1ELb1ELb1ELb1EEEEEEEEEvNT_6ParamsE --------------------------
	.section	.nv.constant0._ZN7cutlass13device_kernelIN5flash11enable_sm90INS1_16FlashAttnFwdSm90INS1_25CollectiveMainloopFwdSm90ILi2EN4cute5tupleIJNS5_1CILi1EEES8_S8_EEENS6_IJNS7_ILi128EEESA_NS7_ILi192EEEEEELi128ENS_6half_tEfNS_4arch4Sm90ELb1ELb0ELb1ELb1ELb0ELb1ELb0ELb1ELb1ELb1ELb0ELb0EEENS1_21CollectiveEpilogueFwdINS6_IJSA_SA_SA_EEES9_SD_SF_Li256ELb1ELb1ELb0ELb0EEENS1_36VarlenDynamicPersistentTileSchedulerILi128ELi128ELi256ELi128ELb0ELb1ELb1ELb1ELb1ELb1EEEEEEEEEvNT_6ParamsE,"a",@progbits
	.sectionflags	@""
	.align	4
.nv.constant0._ZN7cutlass13device_kernelIN5flash11enable_sm90INS1_16FlashAttnFwdSm90INS1_25CollectiveMainloopFwdSm90ILi2EN4cute5tupleIJNS5_1CILi1EEES8_S8_EEENS6_IJNS7_ILi128EEESA_NS7_ILi192EEEEEELi128ENS_6half_tEfNS_4arch4Sm90ELb1ELb0ELb1ELb1ELb0ELb1ELb0ELb1ELb1ELb1ELb0ELb0EEENS1_21CollectiveEpilogueFwdINS6_IJSA_SA_SA_EEES9_SD_SF_Li256ELb1ELb1ELb0ELb0EEENS1_36VarlenDynamicPersistentTileSchedulerILi128ELi128ELi256ELi128ELb0ELb1ELb1ELb1ELb1ELb1EEEEEEEEEvNT_6ParamsE:
	.zero		3584


//--------------------- SYMBOLS --------------------------

	.type		.nv.reservedSmem.offset0,@object
	.size		.nv.reservedSmem.offset0,0x4
